// auto-generated by cutlass_sweep.gemm — config: {"arch": "sm_100", "cluster_m": 1, "cluster_n": 1, "dtype": "fp16", "dtype_b": "fp16", "layout": "nt", "stages": 7, "tile_k": 32, "tile_m": 64, "tile_n": 64}
#include "cutlass/cutlass.h"
#include "cutlass/gemm/collective/collective_builder.hpp"
#include "cutlass/gemm/device/gemm_universal_adapter.h"
#include "cutlass/gemm/kernel/gemm_universal.hpp"
#include "cutlass/epilogue/collective/collective_builder.hpp"

using ElemA = cutlass::half_t;
using ElemB = cutlass::half_t;
using ElemCD = cutlass::half_t;
using Acc  = float;
using TileShape    = cute::Shape<cute::_64, cute::_64, cute::_32>;
using ClusterShape = cute::Shape<cute::_1, cute::_1, cute::_1>;

using CollectiveEpilogue = typename cutlass::epilogue::collective::CollectiveBuilder<
    cutlass::arch::Sm100, cutlass::arch::OpClassTensorOp,
    TileShape, ClusterShape,
    cutlass::epilogue::collective::EpilogueTileAuto,
    Acc, Acc,
    ElemCD, cutlass::layout::RowMajor, 128 / cutlass::sizeof_bits<ElemCD>::value,
    ElemCD, cutlass::layout::RowMajor, 128 / cutlass::sizeof_bits<ElemCD>::value,
    cutlass::epilogue::collective::EpilogueScheduleAuto
  >::CollectiveOp;

using CollectiveMainloop = typename cutlass::gemm::collective::CollectiveBuilder<
    cutlass::arch::Sm100, cutlass::arch::OpClassTensorOp,
    ElemA, cutlass::layout::RowMajor, 128 / cutlass::sizeof_bits<ElemA>::value,
    ElemB, cutlass::layout::ColumnMajor, 128 / cutlass::sizeof_bits<ElemB>::value,
    Acc,
    TileShape, ClusterShape,
    cutlass::gemm::collective::StageCount<7>,
    cutlass::gemm::collective::KernelScheduleAuto
  >::CollectiveOp;

using GemmKernel = cutlass::gemm::kernel::GemmUniversal<
    cute::Shape<int,int,int,int>,
    CollectiveMainloop,
    CollectiveEpilogue
>;
using Gemm = cutlass::gemm::device::GemmUniversalAdapter<GemmKernel>;

// Force the device kernel symbol into the cubin without needing a host main.
auto* _anchor = &cutlass::device_kernel<GemmKernel>;


// ===== COMPILED SASS (sm_100a) =====

	.target	sm_100a

	.elftype	@"ET_EXEC"


//--------------------- .note.nv.tkinfo           --------------------------
	.section	.note.nv.tkinfo,"",@"SHT_NOTE"
	.sectionflags	@"SHF_NOTE_NV_TKINFO"
	.tkinfo
        /*0018*/ 	.word	0x00000002
        /*0030*/ 	.string	""
        /*0030*/ 	.string	"ptxas"
        /*0030*/ 	.string	"Cuda compilation tools, release 13.0, V13.0.88"
        /*0030*/ 	.string	"Build cuda_13.0.r13.0/compiler.36424714_0"
        /*0030*/ 	.string	"-arch sm_100a -m 64 "



//--------------------- .note.nv.cuinfo           --------------------------
	.section	.note.nv.cuinfo,"",@"SHT_NOTE"
	.sectionflags	@"SHF_NOTE_NV_CUINFO"
        /*0018*/ 	.short	0x0002
        /*001a*/ 	.short	0x0064
        /*001c*/ 	.short	0x0082
	.zero		2


//--------------------- .nv.info                  --------------------------
	.section	.nv.info,"",@"SHT_CUDA_INFO"
	.align	4


	//----- nvinfo : EIATTR_REGCOUNT
	.align		4
        /*0000*/ 	.byte	0x04, 0x2f
        /*0002*/ 	.short	(.L_19 - .L_18)
	.align		4
.L_18:
        /*0004*/ 	.word	index@(_ZN7cutlass13device_kernelINS_4gemm6kernel13GemmUniversalIN4cute5tupleIJiiiiEEENS1_10collective13CollectiveMmaINS1_35MainloopSm100TmaUmmaWarpSpecializedILi7ELi2ELi4ENS5_IJNS4_1CILi1EEESB_SB_EEEEENS5_IJNSA_ILi64EEESE_NSA_ILi32EEEEEENS_6half_tENS5_IJlSB_lEEESH_SI_NS4_8TiledMMAINS4_8MMA_AtomIJNS4_20SM100_MMA_F16BF16_SSISH_SH_fLi64ELi64ELNS4_4UMMA5MajorE0ELSN_0ELNSM_7ScaleInE0ELSO_0EEEEEENS4_6LayoutISC_NS5_IJNSA_ILi0EEESS_SS_EEEEENS5_IJNS4_10UnderscoreESV_SV_EEEEENS4_13SM90_TMA_LOADENS4_14ComposedLayoutINS4_7SwizzleILi2ELi4ELi3EEENS4_18smem_ptr_flag_bitsILi16EEENSR_INS5_IJNSA_ILi8EEESF_EEENS5_IJSF_SB_EEEEEEEvNS4_8identityESY_S18_vS19_EENS_8epilogue10collective18CollectiveEpilogueINS1B_23Sm100TmaWarpSpecializedILi3ELi2ELi16ELb1ELb0EEEJSG_NS5_IJNSR_ISE_SB_EENSR_ISF_SB_EEEEESH_SI_SH_SI_NS1B_6fusion15FusionCallbacksIS1F_NS1J_17LinearCombinationISH_fSH_fLNS_15FloatRoundStyleE2EEESG_S1I_JEEENS4_5SM1004TMEM4LOAD26SM100_TMEM_LOAD_16dp256b4xESY_S18_NS4_17SM75_U32x4_LDSM_NENS4_14SM90_TMA_STOREES18_NS4_17SM90_U32x4_STSM_NENS4_39AutoVectorizingCopyWithAssumedAlignmentILi128EEEEEEvvEEEEvNT_6ParamsE)
        /*0008*/ 	.word	0x0000004f


	//----- nvinfo : EIATTR_FRAME_SIZE
	.align		4
.L_19:
        /*000c*/ 	.byte	0x04, 0x11
        /*000e*/ 	.short	(.L_21 - .L_20)
	.align		4
.L_20:
        /*0010*/ 	.word	index@($__internal_2_$__cuda_sm10x_tcgen05_guardrail_trap_unallocated_columns_being_dealloced)
        /*0014*/ 	.word	0x00000000


	//----- nvinfo : EIATTR_FRAME_SIZE
	.align		4
.L_21:
        /*0018*/ 	.byte	0x04, 0x11
        /*001a*/ 	.short	(.L_23 - .L_22)
	.align		4
.L_22:
        /*001c*/ 	.word	index@($__internal_1_$__cuda_sm10x_tcgen05_guardrail_trap_phase_invalid_during_alloc)
        /*0020*/ 	.word	0x00000000


	//----- nvinfo : EIATTR_FRAME_SIZE
	.align		4
.L_23:
        /*0024*/ 	.byte	0x04, 0x11
        /*0026*/ 	.short	(.L_25 - .L_24)
	.align		4
.L_24:
        /*0028*/ 	.word	index@($__internal_0_$__cuda_sm10x_tcgen05_guardrail_trap_col_being_dealloced_not_returned_by_alloc)
        /*002c*/ 	.word	0x00000000


	//----- nvinfo : EIATTR_FRAME_SIZE
	.align		4
.L_25:
        /*0030*/ 	.byte	0x04, 0x11
        /*0032*/ 	.short	(.L_27 - .L_26)
	.align		4
.L_26:
        /*0034*/ 	.word	index@(_ZN7cutlass13device_kernelINS_4gemm6kernel13GemmUniversalIN4cute5tupleIJiiiiEEENS1_10collective13CollectiveMmaINS1_35MainloopSm100TmaUmmaWarpSpecializedILi7ELi2ELi4ENS5_IJNS4_1CILi1EEESB_SB_EEEEENS5_IJNSA_ILi64EEESE_NSA_ILi32EEEEEENS_6half_tENS5_IJlSB_lEEESH_SI_NS4_8TiledMMAINS4_8MMA_AtomIJNS4_20SM100_MMA_F16BF16_SSISH_SH_fLi64ELi64ELNS4_4UMMA5MajorE0ELSN_0ELNSM_7ScaleInE0ELSO_0EEEEEENS4_6LayoutISC_NS5_IJNSA_ILi0EEESS_SS_EEEEENS5_IJNS4_10UnderscoreESV_SV_EEEEENS4_13SM90_TMA_LOADENS4_14ComposedLayoutINS4_7SwizzleILi2ELi4ELi3EEENS4_18smem_ptr_flag_bitsILi16EEENSR_INS5_IJNSA_ILi8EEESF_EEENS5_IJSF_SB_EEEEEEEvNS4_8identityESY_S18_vS19_EENS_8epilogue10collective18CollectiveEpilogueINS1B_23Sm100TmaWarpSpecializedILi3ELi2ELi16ELb1ELb0EEEJSG_NS5_IJNSR_ISE_SB_EENSR_ISF_SB_EEEEESH_SI_SH_SI_NS1B_6fusion15FusionCallbacksIS1F_NS1J_17LinearCombinationISH_fSH_fLNS_15FloatRoundStyleE2EEESG_S1I_JEEENS4_5SM1004TMEM4LOAD26SM100_TMEM_LOAD_16dp256b4xESY_S18_NS4_17SM75_U32x4_LDSM_NENS4_14SM90_TMA_STOREES18_NS4_17SM90_U32x4_STSM_NENS4_39AutoVectorizingCopyWithAssumedAlignmentILi128EEEEEEvvEEEEvNT_6ParamsE)
        /*0038*/ 	.word	0x00000000


	//----- nvinfo : EIATTR_MIN_STACK_SIZE
	.align		4
.L_27:
        /*003c*/ 	.byte	0x04, 0x12
        /*003e*/ 	.short	(.L_29 - .L_28)
	.align		4
.L_28:
        /*0040*/ 	.word	index@(_ZN7cutlass13device_kernelINS_4gemm6kernel13GemmUniversalIN4cute5tupleIJiiiiEEENS1_10collective13CollectiveMmaINS1_35MainloopSm100TmaUmmaWarpSpecializedILi7ELi2ELi4ENS5_IJNS4_1CILi1EEESB_SB_EEEEENS5_IJNSA_ILi64EEESE_NSA_ILi32EEEEEENS_6half_tENS5_IJlSB_lEEESH_SI_NS4_8TiledMMAINS4_8MMA_AtomIJNS4_20SM100_MMA_F16BF16_SSISH_SH_fLi64ELi64ELNS4_4UMMA5MajorE0ELSN_0ELNSM_7ScaleInE0ELSO_0EEEEEENS4_6LayoutISC_NS5_IJNSA_ILi0EEESS_SS_EEEEENS5_IJNS4_10UnderscoreESV_SV_EEEEENS4_13SM90_TMA_LOADENS4_14ComposedLayoutINS4_7SwizzleILi2ELi4ELi3EEENS4_18smem_ptr_flag_bitsILi16EEENSR_INS5_IJNSA_ILi8EEESF_EEENS5_IJSF_SB_EEEEEEEvNS4_8identityESY_S18_vS19_EENS_8epilogue10collective18CollectiveEpilogueINS1B_23Sm100TmaWarpSpecializedILi3ELi2ELi16ELb1ELb0EEEJSG_NS5_IJNSR_ISE_SB_EENSR_ISF_SB_EEEEESH_SI_SH_SI_NS1B_6fusion15FusionCallbacksIS1F_NS1J_17LinearCombinationISH_fSH_fLNS_15FloatRoundStyleE2EEESG_S1I_JEEENS4_5SM1004TMEM4LOAD26SM100_TMEM_LOAD_16dp256b4xESY_S18_NS4_17SM75_U32x4_LDSM_NENS4_14SM90_TMA_STOREES18_NS4_17SM90_U32x4_STSM_NENS4_39AutoVectorizingCopyWithAssumedAlignmentILi128EEEEEEvvEEEEvNT_6ParamsE)
        /*0044*/ 	.word	0x00000000
.L_29:


//--------------------- .nv.compat                --------------------------
	.section	.nv.compat,"",@"SHT_CUDA_COMPAT_INFO"
	.align	4
        /*0000*/ 	.byte	0x02, 0x09, 0x01, 0x00, 0x02, 0x02, 0x02, 0x00, 0x02, 0x05, 0x05, 0x00, 0x03, 0x07, 0x01, 0x01
        /*0010*/ 	.byte	0x02, 0x03, 0x01, 0x00, 0x02, 0x06, 0x01, 0x00, 0x04, 0x0b, 0x08, 0x00, 0x09, 0x00, 0x00, 0x00
        /*0020*/ 	.byte	0x00, 0x00, 0x00, 0x00


//--------------------- .nv.info._ZN7cutlass13device_kernelINS_4gemm6kernel13GemmUniversalIN4cute5tupleIJiiiiEEENS1_10collective13CollectiveMmaINS1_35MainloopSm100TmaUmmaWarpSpecializedILi7ELi2ELi4ENS5_IJNS4_1CILi1EEESB_SB_EEEEENS5_IJNSA_ILi64EEESE_NSA_ILi32EEEEEENS_6half_tENS5_IJlSB_lEEESH_SI_NS4_8TiledMMAINS4_8MMA_AtomIJNS4_20SM100_MMA_F16BF16_SSISH_SH_fLi64ELi64ELNS4_4UMMA5MajorE0ELSN_0ELNSM_7ScaleInE0ELSO_0EEEEEENS4_6LayoutISC_NS5_IJNSA_ILi0EEESS_SS_EEEEENS5_IJNS4_10UnderscoreESV_SV_EEEEENS4_13SM90_TMA_LOADENS4_14ComposedLayoutINS4_7SwizzleILi2ELi4ELi3EEENS4_18smem_ptr_flag_bitsILi16EEENSR_INS5_IJNSA_ILi8EEESF_EEENS5_IJSF_SB_EEEEEEEvNS4_8identityESY_S18_vS19_EENS_8epilogue10collective18CollectiveEpilogueINS1B_23Sm100TmaWarpSpecializedILi3ELi2ELi16ELb1ELb0EEEJSG_NS5_IJNSR_ISE_SB_EENSR_ISF_SB_EEEEESH_SI_SH_SI_NS1B_6fusion15FusionCallbacksIS1F_NS1J_17LinearCombinationISH_fSH_fLNS_15FloatRoundStyleE2EEESG_S1I_JEEENS4_5SM1004TMEM4LOAD26SM100_TMEM_LOAD_16dp256b4xESY_S18_NS4_17SM75_U32x4_LDSM_NENS4_14SM90_TMA_STOREES18_NS4_17SM90_U32x4_STSM_NENS4_39AutoVectorizingCopyWithAssumedAlignmentILi128EEEEEEvvEEEEvNT_6ParamsE --------------------------
	.section	.nv.info._ZN7cutlass13device_kernelINS_4gemm6kernel13GemmUniversalIN4cute5tupleIJiiiiEEENS1_10collective13CollectiveMmaINS1_35MainloopSm100TmaUmmaWarpSpecializedILi7ELi2ELi4ENS5_IJNS4_1CILi1EEESB_SB_EEEEENS5_IJNSA_ILi64EEESE_NSA_ILi32EEEEEENS_6half_tENS5_IJlSB_lEEESH_SI_NS4_8TiledMMAINS4_8MMA_AtomIJNS4_20SM100_MMA_F16BF16_SSISH_SH_fLi64ELi64ELNS4_4UMMA5MajorE0ELSN_0ELNSM_7ScaleInE0ELSO_0EEEEEENS4_6LayoutISC_NS5_IJNSA_ILi0EEESS_SS_EEEEENS5_IJNS4_10UnderscoreESV_SV_EEEEENS4_13SM90_TMA_LOADENS4_14ComposedLayoutINS4_7SwizzleILi2ELi4ELi3EEENS4_18smem_ptr_flag_bitsILi16EEENSR_INS5_IJNSA_ILi8EEESF_EEENS5_IJSF_SB_EEEEEEEvNS4_8identityESY_S18_vS19_EENS_8epilogue10collective18CollectiveEpilogueINS1B_23Sm100TmaWarpSpecializedILi3ELi2ELi16ELb1ELb0EEEJSG_NS5_IJNSR_ISE_SB_EENSR_ISF_SB_EEEEESH_SI_SH_SI_NS1B_6fusion15FusionCallbacksIS1F_NS1J_17LinearCombinationISH_fSH_fLNS_15FloatRoundStyleE2EEESG_S1I_JEEENS4_5SM1004TMEM4LOAD26SM100_TMEM_LOAD_16dp256b4xESY_S18_NS4_17SM75_U32x4_LDSM_NENS4_14SM90_TMA_STOREES18_NS4_17SM90_U32x4_STSM_NENS4_39AutoVectorizingCopyWithAssumedAlignmentILi128EEEEEEvvEEEEvNT_6ParamsE,"",@"SHT_CUDA_INFO"
	.sectionflags	@""
	.align	4


	//----- nvinfo : EIATTR_CUDA_API_VERSION
	.align		4
        /*0000*/ 	.byte	0x04, 0x37
        /*0002*/ 	.short	(.L_31 - .L_30)
.L_30:
        /*0004*/ 	.word	0x00000082


	//----- nvinfo : EIATTR_KPARAM_INFO
	.align		4
.L_31:
        /*0008*/ 	.byte	0x04, 0x17
        /*000a*/ 	.short	(.L_33 - .L_32)
.L_32:
        /*000c*/ 	.word	0x00000000
        /*0010*/ 	.short	0x0000
        /*0012*/ 	.short	0x0000
        /*0014*/ 	.byte	0x00, 0xf0, 0x01, 0x20


	//----- nvinfo : EIATTR_AT_ENTRY_FRAGMENTS
	.align		4
.L_33:
        /*0018*/ 	.byte	0x04, 0x4f
        /*001a*/ 	.short	(.L_35 - .L_34)


	//   ....[0]....
.L_34:
        /*001c*/ 	.word	0x00000006


	//----- nvinfo : EIATTR_RESERVED_SMEM_USED
	.align		4
.L_35:
        /*0020*/ 	.byte	0x01, 0x41
	.zero		2


	//----- nvinfo : EIATTR_SPARSE_MMA_MASK
	.align		4
        /*0024*/ 	.byte	0x03, 0x50
        /*0026*/ 	.short	0x0000


	//----- nvinfo : EIATTR_TCGEN05_1CTA_USED
	.align		4
        /*0028*/ 	.byte	0x01, 0x51
	.zero		2


	//----- nvinfo : EIATTR_MAXREG_COUNT
	.align		4
        /*002c*/ 	.byte	0x03, 0x1b
        /*002e*/ 	.short	0x00ff


	//----- nvinfo : EIATTR_NUM_BARRIERS
	.align		4
        /*0030*/ 	.byte	0x02, 0x4c
        /*0032*/ 	.byte	0x07
	.zero		1


	//----- nvinfo : EIATTR_EXTERNS
	.align		4
        /*0034*/ 	.byte	0x04, 0x0f
        /*0036*/ 	.short	(.L_37 - .L_36)


	//   ....[0]....
	.align		4
.L_36:
        /*0038*/ 	.word	index@(__assertfail)


	//----- nvinfo : EIATTR_MERCURY_ISA_VERSION
	.align		4
.L_37:
        /*003c*/ 	.byte	0x03, 0x5f
        /*003e*/ 	.short	0x0101


	//----- nvinfo : EIATTR_INT_WARP_WIDE_INSTR_OFFSETS
	.align		4
        /*0040*/ 	.byte	0x04, 0x31
        /*0042*/ 	.short	(.L_39 - .L_38)


	//   ....[0]....
.L_38:
        /*0044*/ 	.word	0x00001e00


	//   ....[1]....
        /*0048*/ 	.word	0x00003970


	//   ....[2]....
        /*004c*/ 	.word	0x000039a0


	//   ....[3]....
        /*0050*/ 	.word	0x000039f0


	//   ....[4]....
        /*0054*/ 	.word	0x000042d0


	//   ....[5]....
        /*0058*/ 	.word	0x000042f0


	//   ....[6]....
        /*005c*/ 	.word	0x000045c0


	//   ....[7]....
        /*0060*/ 	.word	0x000046f0


	//----- nvinfo : EIATTR_COOP_GROUP_MASK_REGIDS
	.align		4
.L_39:
        /*0064*/ 	.byte	0x04, 0x29
        /*0066*/ 	.short	(.L_41 - .L_40)


	//   ....[0]....
.L_40:
        /*0068*/ 	.word	0xffffffff


	//   ....[1]....
        /*006c*/ 	.word	0xffffffff


	//   ....[2]....
        /*0070*/ 	.word	0xffffffff


	//   ....[3]....
        /*0074*/ 	.word	0xffffffff


	//   ....[4]....
        /*0078*/ 	.word	0xffffffff


	//   ....[5]....
        /*007c*/ 	.word	0xffffffff


	//   ....[6]....
        /*0080*/ 	.word	0xffffffff


	//   ....[7]....
        /*0084*/ 	.word	0xffffffff


	//   ....[8]....
        /*0088*/ 	.word	0xffffffff


	//   ....[9]....
        /*008c*/ 	.word	0xffffffff


	//   ....[10]....
        /*0090*/ 	.word	0xffffffff


	//   ....[11]....
        /*0094*/ 	.word	0xffffffff


	//   ....[12]....
        /*0098*/ 	.word	0xffffffff


	//----- nvinfo : EIATTR_COOP_GROUP_INSTR_OFFSETS
	.align		4
.L_41:
        /*009c*/ 	.byte	0x04, 0x28
        /*009e*/ 	.short	(.L_43 - .L_42)


	//   ....[0]....
.L_42:
        /*00a0*/ 	.word	0x00000090


	//   ....[1]....
        /*00a4*/ 	.word	0x000004d0


	//   ....[2]....
        /*00a8*/ 	.word	0x000006a0


	//   ....[3]....
        /*00ac*/ 	.word	0x00000820


	//   ....[4]....
        /*00b0*/ 	.word	0x00000920


	//   ....[5]....
        /*00b4*/ 	.word	0x00000a90


	//   ....[6]....
        /*00b8*/ 	.word	0x00000c30


	//   ....[7]....
        /*00bc*/ 	.word	0x00001ce0


	//   ....[8]....
        /*00c0*/ 	.word	0x00002c70


	//   ....[9]....
        /*00c4*/ 	.word	0x00002e80


	//   ....[10]....
        /*00c8*/ 	.word	0x00002eb0


	//   ....[11]....
        /*00cc*/ 	.word	0x00003860


	//   ....[12]....
        /*00d0*/ 	.word	0x00003a90


	//----- nvinfo : EIATTR_VRC_CTA_INIT_COUNT
	.align		4
.L_43:
        /*00d4*/ 	.byte	0x02, 0x4a
        /*00d6*/ 	.byte	0x80
	.zero		1


	//----- nvinfo : EIATTR_SYSCALL_OFFSETS
	.align		4
        /*00d8*/ 	.byte	0x04, 0x46
        /*00da*/ 	.short	(.L_45 - .L_44)


	//   ....[0]....
.L_44:
        /*00dc*/ 	.word	0x000052d0


	//   ....[1]....
        /*00e0*/ 	.word	0x000053c0


	//   ....[2]....
        /*00e4*/ 	.word	0x00005ba0


	//   ....[3]....
        /*00e8*/ 	.word	0x000064e0


	//----- nvinfo : EIATTR_MBARRIER_INSTR_OFFSETS
	.align		4
.L_45:
        /*00ec*/ 	.byte	0x04, 0x39
        /*00ee*/ 	.short	(.L_47 - .L_46)


	//   ....[0]....
.L_46:
        /*00f0*/ 	.word	0x000005b0
        /*00f4*/ 	.word	0x000000ff
        /*00f8*/ 	.word	0x00000000
        /*00fc*/ 	.short	0x0100
        /*00fe*/ 	.byte	0x05
	.zero		1


	//   ....[1]....
        /*0100*/ 	.word	0x000005c0
        /*0104*/ 	.word	0x000000ff
        /*0108*/ 	.word	0x00000038
        /*010c*/ 	.short	0x0100
        /*010e*/ 	.byte	0x05
	.zero		1


	//   ....[2]....
        /*0110*/ 	.word	0x000005d0
        /*0114*/ 	.word	0x000000ff
        /*0118*/ 	.word	0x00000008
        /*011c*/ 	.short	0x0100
        /*011e*/ 	.byte	0x05
	.zero		1


	//   ....[3]....
        /*0120*/ 	.word	0x000005e0
        /*0124*/ 	.word	0x000000ff
        /*0128*/ 	.word	0x00000040
        /*012c*/ 	.short	0x0100
        /*012e*/ 	.byte	0x05
	.zero		1


	//   ....[4]....
        /*0130*/ 	.word	0x000005f0
        /*0134*/ 	.word	0x000000ff
        /*0138*/ 	.word	0x00000010
        /*013c*/ 	.short	0x0100
        /*013e*/ 	.byte	0x05
	.zero		1


	//   ....[5]....
        /*0140*/ 	.word	0x00000600
        /*0144*/ 	.word	0x000000ff
        /*0148*/ 	.word	0x00000048
        /*014c*/ 	.short	0x0100
        /*014e*/ 	.byte	0x05
	.zero		1


	//   ....[6]....
        /*0150*/ 	.word	0x00000610
        /*0154*/ 	.word	0x000000ff
        /*0158*/ 	.word	0x00000018
        /*015c*/ 	.short	0x0100
        /*015e*/ 	.byte	0x05
	.zero		1


	//   ....[7]....
        /*0160*/ 	.word	0x00000620
        /*0164*/ 	.word	0x000000ff
        /*0168*/ 	.word	0x00000050
        /*016c*/ 	.short	0x0100
        /*016e*/ 	.byte	0x05
	.zero		1


	//   ....[8]....
        /*0170*/ 	.word	0x00000630
        /*0174*/ 	.word	0x000000ff
        /*0178*/ 	.word	0x00000020
        /*017c*/ 	.short	0x0100
        /*017e*/ 	.byte	0x05
	.zero		1


	//   ....[9]....
        /*0180*/ 	.word	0x00000640
        /*0184*/ 	.word	0x000000ff
        /*0188*/ 	.word	0x00000058
        /*018c*/ 	.short	0x0100
        /*018e*/ 	.byte	0x05
	.zero		1


	//   ....[10]....
        /*0190*/ 	.word	0x00000650
        /*0194*/ 	.word	0x000000ff
        /*0198*/ 	.word	0x00000028
        /*019c*/ 	.short	0x0100
        /*019e*/ 	.byte	0x05
	.zero		1


	//   ....[11]....
        /*01a0*/ 	.word	0x00000660
        /*01a4*/ 	.word	0x000000ff
        /*01a8*/ 	.word	0x00000060
        /*01ac*/ 	.short	0x0100
        /*01ae*/ 	.byte	0x05
	.zero		1


	//   ....[12]....
        /*01b0*/ 	.word	0x00000670
        /*01b4*/ 	.word	0x000000ff
        /*01b8*/ 	.word	0x00000030
        /*01bc*/ 	.short	0x0100
        /*01be*/ 	.byte	0x05
	.zero		1


	//   ....[13]....
        /*01c0*/ 	.word	0x00000680
        /*01c4*/ 	.word	0x000000ff
        /*01c8*/ 	.word	0x00000068
        /*01cc*/ 	.short	0x0100
        /*01ce*/ 	.byte	0x05
	.zero		1


	//   ....[14]....
        /*01d0*/ 	.word	0x000007b0
        /*01d4*/ 	.word	0x000000ff
        /*01d8*/ 	.word	0x00000070
        /*01dc*/ 	.short	0x0100
        /*01de*/ 	.byte	0x07
	.zero		1


	//   ....[15]....
        /*01e0*/ 	.word	0x000007c0
        /*01e4*/ 	.word	0x000000ff
        /*01e8*/ 	.word	0x00000088
        /*01ec*/ 	.short	0x0100
        /*01ee*/ 	.byte	0x07
	.zero		1


	//   ....[16]....
        /*01f0*/ 	.word	0x000007d0
        /*01f4*/ 	.word	0x000000ff
        /*01f8*/ 	.word	0x00000078
        /*01fc*/ 	.short	0x0100
        /*01fe*/ 	.byte	0x07
	.zero		1


	//   ....[17]....
        /*0200*/ 	.word	0x000007e0
        /*0204*/ 	.word	0x000000ff
        /*0208*/ 	.word	0x00000090
        /*020c*/ 	.short	0x0100
        /*020e*/ 	.byte	0x07
	.zero		1


	//   ....[18]....
        /*0210*/ 	.word	0x000007f0
        /*0214*/ 	.word	0x000000ff
        /*0218*/ 	.word	0x00000080
        /*021c*/ 	.short	0x0100
        /*021e*/ 	.byte	0x07
	.zero		1


	//   ....[19]....
        /*0220*/ 	.word	0x00000800
        /*0224*/ 	.word	0x000000ff
        /*0228*/ 	.word	0x00000098
        /*022c*/ 	.short	0x0100
        /*022e*/ 	.byte	0x07
	.zero		1


	//   ....[20]....
        /*0230*/ 	.word	0x000008f0
        /*0234*/ 	.word	0x000000ff
        /*0238*/ 	.word	0x000000a0
        /*023c*/ 	.short	0x0100
        /*023e*/ 	.byte	0x05
	.zero		1


	//   ....[21]....
        /*0240*/ 	.word	0x00000900
        /*0244*/ 	.word	0x000000ff
        /*0248*/ 	.word	0x000000a8
        /*024c*/ 	.short	0x0100
        /*024e*/ 	.byte	0x05
	.zero		1


	//   ....[22]....
        /*0250*/ 	.word	0x00000a40
        /*0254*/ 	.word	0x000000ff
        /*0258*/ 	.word	0x000000b0
        /*025c*/ 	.short	0x0100
        /*025e*/ 	.byte	0x05
	.zero		1


	//   ....[23]....
        /*0260*/ 	.word	0x00000a50
        /*0264*/ 	.word	0x000000ff
        /*0268*/ 	.word	0x000000c0
        /*026c*/ 	.short	0x0100
        /*026e*/ 	.byte	0x05
	.zero		1


	//   ....[24]....
        /*0270*/ 	.word	0x00000a60
        /*0274*/ 	.word	0x000000ff
        /*0278*/ 	.word	0x000000b8
        /*027c*/ 	.short	0x0100
        /*027e*/ 	.byte	0x05
	.zero		1


	//   ....[25]....
        /*0280*/ 	.word	0x00000a70
        /*0284*/ 	.word	0x000000ff
        /*0288*/ 	.word	0x000000c8
        /*028c*/ 	.short	0x0100
        /*028e*/ 	.byte	0x05
	.zero		1


	//   ....[26]....
        /*0290*/ 	.word	0x00000ba0
        /*0294*/ 	.word	0x000000ff
        /*0298*/ 	.word	0x000000d0
        /*029c*/ 	.short	0x0100
        /*029e*/ 	.byte	0x07
	.zero		1


	//   ....[27]....
        /*02a0*/ 	.word	0x00000bb0
        /*02a4*/ 	.word	0x000000ff
        /*02a8*/ 	.word	0x000000f0
        /*02ac*/ 	.short	0x0100
        /*02ae*/ 	.byte	0x07
	.zero		1


	//   ....[28]....
        /*02b0*/ 	.word	0x00000bc0
        /*02b4*/ 	.word	0x000000ff
        /*02b8*/ 	.word	0x000000d8
        /*02bc*/ 	.short	0x0100
        /*02be*/ 	.byte	0x07
	.zero		1


	//   ....[29]....
        /*02c0*/ 	.word	0x00000bd0
        /*02c4*/ 	.word	0x000000ff
        /*02c8*/ 	.word	0x000000f8
        /*02cc*/ 	.short	0x0100
        /*02ce*/ 	.byte	0x07
	.zero		1


	//   ....[30]....
        /*02d0*/ 	.word	0x00000be0
        /*02d4*/ 	.word	0x000000ff
        /*02d8*/ 	.word	0x000000e0
        /*02dc*/ 	.short	0x0100
        /*02de*/ 	.byte	0x07
	.zero		1


	//   ....[31]....
        /*02e0*/ 	.word	0x00000bf0
        /*02e4*/ 	.word	0x000000ff
        /*02e8*/ 	.word	0x00000100
        /*02ec*/ 	.short	0x0100
        /*02ee*/ 	.byte	0x07
	.zero		1


	//   ....[32]....
        /*02f0*/ 	.word	0x00000c00
        /*02f4*/ 	.word	0x000000ff
        /*02f8*/ 	.word	0x000000e8
        /*02fc*/ 	.short	0x0100
        /*02fe*/ 	.byte	0x07
	.zero		1


	//   ....[33]....
        /*0300*/ 	.word	0x00000c10
        /*0304*/ 	.word	0x000000ff
        /*0308*/ 	.word	0x00000108
        /*030c*/ 	.short	0x0100
        /*030e*/ 	.byte	0x07
	.zero		1


	//   ....[34]....
        /*0310*/ 	.word	0x00000d00
        /*0314*/ 	.word	0x000000ff
        /*0318*/ 	.word	0x00000110
        /*031c*/ 	.short	0x0100
        /*031e*/ 	.byte	0x05
	.zero		1


	//   ....[35]....
        /*0320*/ 	.word	0x00000d10
        /*0324*/ 	.word	0x000000ff
        /*0328*/ 	.word	0x00000120
        /*032c*/ 	.short	0x0100
        /*032e*/ 	.byte	0x05
	.zero		1


	//   ....[36]....
        /*0330*/ 	.word	0x00000d20
        /*0334*/ 	.word	0x000000ff
        /*0338*/ 	.word	0x00000118
        /*033c*/ 	.short	0x0100
        /*033e*/ 	.byte	0x05
	.zero		1


	//   ....[37]....
        /*0340*/ 	.word	0x00000d30
        /*0344*/ 	.word	0x000000ff
        /*0348*/ 	.word	0x00000128
        /*034c*/ 	.short	0x0100
        /*034e*/ 	.byte	0x05
	.zero		1


	//   ....[38]....
        /*0350*/ 	.word	0x00001600
        /*0354*/ 	.word	0x00000002
        /*0358*/ 	.word	0x00000120
        /*035c*/ 	.short	0x010a
        /*035e*/ 	.byte	0xff
	.zero		1


	//   ....[39]....
        /*0360*/ 	.word	0x00001630
        /*0364*/ 	.word	0x00000002
        /*0368*/ 	.word	0x00000110
        /*036c*/ 	.short	0x0101
        /*036e*/ 	.byte	0xff
	.zero		1


	//   ....[40]....
        /*0370*/ 	.word	0x00001700
        /*0374*/ 	.word	0x000000ff
        /*0378*/ 	.word	0x00000038
        /*037c*/ 	.short	0x010a
        /*037e*/ 	.byte	0x08
	.zero		1


	//   ....[41]....
        /*0380*/ 	.word	0x000017a0
        /*0384*/ 	.word	0x000000ff
        /*0388*/ 	.word	0x00000038
        /*038c*/ 	.short	0x010a
        /*038e*/ 	.byte	0x21
	.zero		1


	//   ....[42]....
        /*0390*/ 	.word	0x00001900
        /*0394*/ 	.word	0x000000ff
        /*0398*/ 	.word	0x00000038
        /*039c*/ 	.short	0x010a
        /*039e*/ 	.byte	0x08
	.zero		1


	//   ....[43]....
        /*03a0*/ 	.word	0x000019f0
        /*03a4*/ 	.word	0x000000ff
        /*03a8*/ 	.word	0x000000a8
        /*03ac*/ 	.short	0x0101
        /*03ae*/ 	.byte	0x04
	.zero		1


	//   ....[44]....
        /*03b0*/ 	.word	0x00001a10
        /*03b4*/ 	.word	0x000000ff
        /*03b8*/ 	.word	0x00000038
        /*03bc*/ 	.short	0x010a
        /*03be*/ 	.byte	0x08
	.zero		1


	//   ....[45]....
        /*03c0*/ 	.word	0x00001a90
        /*03c4*/ 	.word	0x000000ff
        /*03c8*/ 	.word	0x00000038
        /*03cc*/ 	.short	0x010a
        /*03ce*/ 	.byte	0x11
	.zero		1


	//   ....[46]....
        /*03d0*/ 	.word	0x00001bf0
        /*03d4*/ 	.word	0x000000ff
        /*03d8*/ 	.word	0x00000038
        /*03dc*/ 	.short	0x010a
        /*03de*/ 	.byte	0x08
	.zero		1


	//   ....[47]....
        /*03e0*/ 	.word	0x00001d10
        /*03e4*/ 	.word	0x00000002
        /*03e8*/ 	.word	0x000000b0
        /*03ec*/ 	.short	0x010a
        /*03ee*/ 	.byte	0xff
	.zero		1


	//   ....[48]....
        /*03f0*/ 	.word	0x00001dd0
        /*03f4*/ 	.word	0x00000002
        /*03f8*/ 	.word	0x00000000
        /*03fc*/ 	.short	0x0101
        /*03fe*/ 	.byte	0xff
	.zero		1


	//   ....[49]....
        /*0400*/ 	.word	0x00002330
        /*0404*/ 	.word	0x000000ff
        /*0408*/ 	.word	0x00000000
        /*040c*/ 	.short	0x010a
        /*040e*/ 	.byte	0x05
	.zero		1


	//   ....[50]....
        /*0410*/ 	.word	0x000023c0
        /*0414*/ 	.word	0x000000ff
        /*0418*/ 	.word	0x00000000
        /*041c*/ 	.short	0x010a
        /*041e*/ 	.byte	0x05
	.zero		1


	//   ....[51]....
        /*0420*/ 	.word	0x00002450
        /*0424*/ 	.word	0x000000ff
        /*0428*/ 	.word	0x00000000
        /*042c*/ 	.short	0x010a
        /*042e*/ 	.byte	0x05
	.zero		1


	//   ....[52]....
        /*0430*/ 	.word	0x000024e0
        /*0434*/ 	.word	0x000000ff
        /*0438*/ 	.word	0x00000000
        /*043c*/ 	.short	0x010a
        /*043e*/ 	.byte	0x05
	.zero		1


	//   ....[53]....
        /*0440*/ 	.word	0x00002570
        /*0444*/ 	.word	0x000000ff
        /*0448*/ 	.word	0x00000000
        /*044c*/ 	.short	0x010a
        /*044e*/ 	.byte	0x05
	.zero		1


	//   ....[54]....
        /*0450*/ 	.word	0x00002600
        /*0454*/ 	.word	0x000000ff
        /*0458*/ 	.word	0x00000000
        /*045c*/ 	.short	0x010a
        /*045e*/ 	.byte	0x05
	.zero		1


	//   ....[55]....
        /*0460*/ 	.word	0x000026a0
        /*0464*/ 	.word	0x00000000
        /*0468*/ 	.word	0x00000000
        /*046c*/ 	.short	0x010a
        /*046e*/ 	.byte	0xff
	.zero		1


	//   ....[56]....
        /*0470*/ 	.word	0x000027c0
        /*0474*/ 	.word	0x00000000
        /*0478*/ 	.word	0x00000110
        /*047c*/ 	.short	0x010a
        /*047e*/ 	.byte	0xff
	.zero		1


	//   ....[57]....
        /*0480*/ 	.word	0x00002830
        /*0484*/ 	.word	0x00000000
        /*0488*/ 	.word	0x00000000
        /*048c*/ 	.short	0x0101
        /*048e*/ 	.byte	0xff
	.zero		1


	//   ....[58]....
        /*0490*/ 	.word	0x00002850
        /*0494*/ 	.word	0x000000ff
        /*0498*/ 	.word	0x000000c0
        /*049c*/ 	.short	0x010a
        /*049e*/ 	.byte	0x05
	.zero		1


	//   ....[59]....
        /*04a0*/ 	.word	0x00002970
        /*04a4*/ 	.word	0x00000000
        /*04a8*/ 	.word	0x000000b0
        /*04ac*/ 	.short	0x010a
        /*04ae*/ 	.byte	0xff
	.zero		1


	//   ....[60]....
        /*04b0*/ 	.word	0x00002a70
        /*04b4*/ 	.word	0x00000000
        /*04b8*/ 	.word	0x00000000
        /*04bc*/ 	.short	0x0101
        /*04be*/ 	.byte	0xff
	.zero		1


	//   ....[61]....
        /*04c0*/ 	.word	0x00002b00
        /*04c4*/ 	.word	0x000000ff
        /*04c8*/ 	.word	0x000000c0
        /*04cc*/ 	.short	0x0106
        /*04ce*/ 	.byte	0x05
	.zero		1


	//   ....[62]....
        /*04d0*/ 	.word	0x00002b20
        /*04d4*/ 	.word	0x000000ff
        /*04d8*/ 	.word	0x000000c0
        /*04dc*/ 	.short	0x010a
        /*04de*/ 	.byte	0x05
	.zero		1


	//   ....[63]....
        /*04e0*/ 	.word	0x00002bb0
        /*04e4*/ 	.word	0x000000ff
        /*04e8*/ 	.word	0x000000c0
        /*04ec*/ 	.short	0x0106
        /*04ee*/ 	.byte	0x04
	.zero		1


	//   ....[64]....
        /*04f0*/ 	.word	0x00002bf0
        /*04f4*/ 	.word	0x00000000
        /*04f8*/ 	.word	0x000000c0
        /*04fc*/ 	.short	0x010a
        /*04fe*/ 	.byte	0xff
	.zero		1


	//   ....[65]....
        /*0500*/ 	.word	0x000030f0
        /*0504*/ 	.word	0x00000000
        /*0508*/ 	.word	0x000000b0
        /*050c*/ 	.short	0x010a
        /*050e*/ 	.byte	0xff
	.zero		1


	//   ....[66]....
        /*0510*/ 	.word	0x000031f0
        /*0514*/ 	.word	0x00000003
        /*0518*/ 	.word	0x00000000
        /*051c*/ 	.short	0x0101
        /*051e*/ 	.byte	0xff
	.zero		1


	//   ....[67]....
        /*0520*/ 	.word	0x00003200
        /*0524*/ 	.word	0x000000ff
        /*0528*/ 	.word	0x00000000
        /*052c*/ 	.short	0x010a
        /*052e*/ 	.byte	0x04
	.zero		1


	//   ....[68]....
        /*0530*/ 	.word	0x00003280
        /*0534*/ 	.word	0x000000ff
        /*0538*/ 	.word	0x000000f0
        /*053c*/ 	.short	0x010a
        /*053e*/ 	.byte	0x08
	.zero		1


	//   ....[69]....
        /*0540*/ 	.word	0x00003360
        /*0544*/ 	.word	0x000000ff
        /*0548*/ 	.word	0x00000000
        /*054c*/ 	.short	0x010a
        /*054e*/ 	.byte	0x07
	.zero		1


	//   ....[70]....
        /*0550*/ 	.word	0x000034a0
        /*0554*/ 	.word	0x000000ff
        /*0558*/ 	.word	0x00000000
        /*055c*/ 	.short	0x010a
        /*055e*/ 	.byte	0x04
	.zero		1


	//   ....[71]....
        /*0560*/ 	.word	0x00003690
        /*0564*/ 	.word	0x000000ff
        /*0568*/ 	.word	0x00000000
        /*056c*/ 	.short	0x010a
        /*056e*/ 	.byte	0x05
	.zero		1


	//   ....[72]....
        /*0570*/ 	.word	0x00003720
        /*0574*/ 	.word	0x000000ff
        /*0578*/ 	.word	0x00000000
        /*057c*/ 	.short	0x010a
        /*057e*/ 	.byte	0x05
	.zero		1


	//   ....[73]....
        /*0580*/ 	.word	0x000037b0
        /*0584*/ 	.word	0x000000ff
        /*0588*/ 	.word	0x00000000
        /*058c*/ 	.short	0x010a
        /*058e*/ 	.byte	0x05
	.zero		1


	//   ....[74]....
        /*0590*/ 	.word	0x00003840
        /*0594*/ 	.word	0x000000ff
        /*0598*/ 	.word	0x00000000
        /*059c*/ 	.short	0x010a
        /*059e*/ 	.byte	0x07
	.zero		1


	//   ....[75]....
        /*05a0*/ 	.word	0x00003c70
        /*05a4*/ 	.word	0x00000000
        /*05a8*/ 	.word	0x000000b0
        /*05ac*/ 	.short	0x010a
        /*05ae*/ 	.byte	0xff
	.zero		1


	//   ....[76]....
        /*05b0*/ 	.word	0x00003d30
        /*05b4*/ 	.word	0x00000000
        /*05b8*/ 	.word	0x00000000
        /*05bc*/ 	.short	0x0101
        /*05be*/ 	.byte	0xff
	.zero		1


	//   ....[77]....
        /*05c0*/ 	.word	0x00004050
        /*05c4*/ 	.word	0x000000ff
        /*05c8*/ 	.word	0x000000a8
        /*05cc*/ 	.short	0x010a
        /*05ce*/ 	.byte	0x07
	.zero		1


	//   ....[78]....
        /*05d0*/ 	.word	0x00004270
        /*05d4*/ 	.word	0x000000ff
        /*05d8*/ 	.word	0x00000088
        /*05dc*/ 	.short	0x010a
        /*05de*/ 	.byte	0x0f
	.zero		1


	//   ....[79]....
        /*05e0*/ 	.word	0x00004470
        /*05e4*/ 	.word	0x000000ff
        /*05e8*/ 	.word	0x00000070
        /*05ec*/ 	.short	0x010b
        /*05ee*/ 	.byte	0x0f
	.zero		1


	//   ....[80]....
        /*05f0*/ 	.word	0x000044c0
        /*05f4*/ 	.word	0x000000ff
        /*05f8*/ 	.word	0x00000000
        /*05fc*/ 	.short	0x0101
        /*05fe*/ 	.byte	0x10
	.zero		1


	//   ....[81]....
        /*0600*/ 	.word	0x00004500
        /*0604*/ 	.word	0x000000ff
        /*0608*/ 	.word	0x00000088
        /*060c*/ 	.short	0x010a
        /*060e*/ 	.byte	0x0d
	.zero		1


	//   ....[82]....
        /*0610*/ 	.word	0x00004740
        /*0614*/ 	.word	0x000000ff
        /*0618*/ 	.word	0x00000070
        /*061c*/ 	.short	0x010b
        /*061e*/ 	.byte	0x0d
	.zero		1


	//   ....[83]....
        /*0620*/ 	.word	0x000047b0
        /*0624*/ 	.word	0x000000ff
        /*0628*/ 	.word	0x00000000
        /*062c*/ 	.short	0x0101
        /*062e*/ 	.byte	0x0f
	.zero		1


	//   ....[84]....
        /*0630*/ 	.word	0x00004800
        /*0634*/ 	.word	0x000000ff
        /*0638*/ 	.word	0x00000000
        /*063c*/ 	.short	0x010a
        /*063e*/ 	.byte	0x04
	.zero		1


	//   ....[85]....
        /*0640*/ 	.word	0x00004890
        /*0644*/ 	.word	0x000000ff
        /*0648*/ 	.word	0x00000000
        /*064c*/ 	.short	0x010a
        /*064e*/ 	.byte	0x04
	.zero		1


	//   ....[86]....
        /*0650*/ 	.word	0x00004930
        /*0654*/ 	.word	0x00000000
        /*0658*/ 	.word	0x00000000
        /*065c*/ 	.short	0x010a
        /*065e*/ 	.byte	0xff
	.zero		1


	//   ....[87]....
        /*0660*/ 	.word	0x00004ca0
        /*0664*/ 	.word	0x00000000
        /*0668*/ 	.word	0x000000b0
        /*066c*/ 	.short	0x010a
        /*066e*/ 	.byte	0xff
	.zero		1


	//   ....[88]....
        /*0670*/ 	.word	0x00004db0
        /*0674*/ 	.word	0x00000000
        /*0678*/ 	.word	0x00000000
        /*067c*/ 	.short	0x0101
        /*067e*/ 	.byte	0xff
	.zero		1


	//   ....[89]....
        /*0680*/ 	.word	0x000057c0
        /*0684*/ 	.word	0x00000002
        /*0688*/ 	.word	0x00000070
        /*068c*/ 	.short	0x010a
        /*068e*/ 	.byte	0xff
	.zero		1


	//   ....[90]....
        /*0690*/ 	.word	0x00005800
        /*0694*/ 	.word	0x0000002c
        /*0698*/ 	.word	0x000000d0
        /*069c*/ 	.short	0x010a
        /*069e*/ 	.byte	0xff
	.zero		1


	//   ....[91]....
        /*06a0*/ 	.word	0x000058f0
        /*06a4*/ 	.word	0x00000002
        /*06a8*/ 	.word	0x00000070
        /*06ac*/ 	.short	0x010a
        /*06ae*/ 	.byte	0xff
	.zero		1


	//   ....[92]....
        /*06b0*/ 	.word	0x00005a80
        /*06b4*/ 	.word	0x0000002c
        /*06b8*/ 	.word	0x000000d0
        /*06bc*/ 	.short	0x010a
        /*06be*/ 	.byte	0xff
	.zero		1


	//   ....[93]....
        /*06c0*/ 	.word	0x00006240
        /*06c4*/ 	.word	0x00000000
        /*06c8*/ 	.word	0x00000000
        /*06cc*/ 	.short	0x0101
        /*06ce*/ 	.byte	0xff
	.zero		1


	//   ....[94]....
        /*06d0*/ 	.word	0x00006250
        /*06d4*/ 	.word	0x00000002
        /*06d8*/ 	.word	0x00000070
        /*06dc*/ 	.short	0x010a
        /*06de*/ 	.byte	0xff
	.zero		1


	//   ....[95]....
        /*06e0*/ 	.word	0x00006310
        /*06e4*/ 	.word	0x00000002
        /*06e8*/ 	.word	0x00000070
        /*06ec*/ 	.short	0x010a
        /*06ee*/ 	.byte	0xff
	.zero		1


	//   ....[96]....
        /*06f0*/ 	.word	0x00006640
        /*06f4*/ 	.word	0x000000ff
        /*06f8*/ 	.word	0x00000000
        /*06fc*/ 	.short	0x0101
        /*06fe*/ 	.byte	0x05
	.zero		1


	//   ....[97]....
        /*0700*/ 	.word	0x00006c00
        /*0704*/ 	.word	0x00000000
        /*0708*/ 	.word	0x00000000
        /*070c*/ 	.short	0x0101
        /*070e*/ 	.byte	0xff
	.zero		1


	//   ....[98]....
        /*0710*/ 	.word	0x00006e70
        /*0714*/ 	.word	0x000000ff
        /*0718*/ 	.word	0x00000000
        /*071c*/ 	.short	0x0101
        /*071e*/ 	.byte	0x04
	.zero		1


	//   ....[99]....
        /*0720*/ 	.word	0x00006e90
        /*0724*/ 	.word	0x00000002
        /*0728*/ 	.word	0x00000120
        /*072c*/ 	.short	0x010a
        /*072e*/ 	.byte	0xff
	.zero		1


	//   ....[100]....
        /*0730*/ 	.word	0x00006ef0
        /*0734*/ 	.word	0x00000002
        /*0738*/ 	.word	0x00000038
        /*073c*/ 	.short	0x010a
        /*073e*/ 	.byte	0xff
	.zero		1


	//   ....[101]....
        /*0740*/ 	.word	0x00006f50
        /*0744*/ 	.word	0x00000002
        /*0748*/ 	.word	0x00000038
        /*074c*/ 	.short	0x010a
        /*074e*/ 	.byte	0xff
	.zero		1


	//   ....[102]....
        /*0750*/ 	.word	0x00006fa0
        /*0754*/ 	.word	0x00000002
        /*0758*/ 	.word	0x000000b0
        /*075c*/ 	.short	0x010a
        /*075e*/ 	.byte	0xff
	.zero		1


	//   ....[103]....
        /*0760*/ 	.word	0x00007000
        /*0764*/ 	.word	0x00000000
        /*0768*/ 	.word	0x00000000
        /*076c*/ 	.short	0x010a
        /*076e*/ 	.byte	0xff
	.zero		1


	//   ....[104]....
        /*0770*/ 	.word	0x00007060
        /*0774*/ 	.word	0x00000000
        /*0778*/ 	.word	0x00000000
        /*077c*/ 	.short	0x010a
        /*077e*/ 	.byte	0xff
	.zero		1


	//   ....[105]....
        /*0780*/ 	.word	0x000070c0
        /*0784*/ 	.word	0x00000000
        /*0788*/ 	.word	0x00000000
        /*078c*/ 	.short	0x010a
        /*078e*/ 	.byte	0xff
	.zero		1


	//   ....[106]....
        /*0790*/ 	.word	0x00007120
        /*0794*/ 	.word	0x00000000
        /*0798*/ 	.word	0x00000000
        /*079c*/ 	.short	0x010a
        /*079e*/ 	.byte	0xff
	.zero		1


	//   ....[107]....
        /*07a0*/ 	.word	0x00007180
        /*07a4*/ 	.word	0x00000000
        /*07a8*/ 	.word	0x00000000
        /*07ac*/ 	.short	0x010a
        /*07ae*/ 	.byte	0xff
	.zero		1


	//   ....[108]....
        /*07b0*/ 	.word	0x000071e0
        /*07b4*/ 	.word	0x00000000
        /*07b8*/ 	.word	0x00000000
        /*07bc*/ 	.short	0x010a
        /*07be*/ 	.byte	0xff
	.zero		1


	//   ....[109]....
        /*07c0*/ 	.word	0x00007230
        /*07c4*/ 	.word	0x00000000
        /*07c8*/ 	.word	0x00000110
        /*07cc*/ 	.short	0x010a
        /*07ce*/ 	.byte	0xff
	.zero		1


	//   ....[110]....
        /*07d0*/ 	.word	0x00007290
        /*07d4*/ 	.word	0x00000000
        /*07d8*/ 	.word	0x000000c0
        /*07dc*/ 	.short	0x010a
        /*07de*/ 	.byte	0xff
	.zero		1


	//   ....[111]....
        /*07e0*/ 	.word	0x000072e0
        /*07e4*/ 	.word	0x00000000
        /*07e8*/ 	.word	0x000000b0
        /*07ec*/ 	.short	0x010a
        /*07ee*/ 	.byte	0xff
	.zero		1


	//   ....[112]....
        /*07f0*/ 	.word	0x00007340
        /*07f4*/ 	.word	0x00000000
        /*07f8*/ 	.word	0x000000c0
        /*07fc*/ 	.short	0x010a
        /*07fe*/ 	.byte	0xff
	.zero		1


	//   ....[113]....
        /*0800*/ 	.word	0x00007390
        /*0804*/ 	.word	0x00000000
        /*0808*/ 	.word	0x000000b0
        /*080c*/ 	.short	0x010a
        /*080e*/ 	.byte	0xff
	.zero		1


	//   ....[114]....
        /*0810*/ 	.word	0x000073f0
        /*0814*/ 	.word	0x00000002
        /*0818*/ 	.word	0x000000f0
        /*081c*/ 	.short	0x010a
        /*081e*/ 	.byte	0xff
	.zero		1


	//   ....[115]....
        /*0820*/ 	.word	0x00007450
        /*0824*/ 	.word	0x00000000
        /*0828*/ 	.word	0x00000000
        /*082c*/ 	.short	0x010a
        /*082e*/ 	.byte	0xff
	.zero		1


	//   ....[116]....
        /*0830*/ 	.word	0x000074b0
        /*0834*/ 	.word	0x00000000
        /*0838*/ 	.word	0x00000000
        /*083c*/ 	.short	0x010a
        /*083e*/ 	.byte	0xff
	.zero		1


	//   ....[117]....
        /*0840*/ 	.word	0x00007510
        /*0844*/ 	.word	0x00000000
        /*0848*/ 	.word	0x00000000
        /*084c*/ 	.short	0x010a
        /*084e*/ 	.byte	0xff
	.zero		1


	//   ....[118]....
        /*0850*/ 	.word	0x00007570
        /*0854*/ 	.word	0x00000000
        /*0858*/ 	.word	0x00000000
        /*085c*/ 	.short	0x010a
        /*085e*/ 	.byte	0xff
	.zero		1


	//   ....[119]....
        /*0860*/ 	.word	0x000075d0
        /*0864*/ 	.word	0x00000000
        /*0868*/ 	.word	0x00000000
        /*086c*/ 	.short	0x010a
        /*086e*/ 	.byte	0xff
	.zero		1


	//   ....[120]....
        /*0870*/ 	.word	0x00007620
        /*0874*/ 	.word	0x00000000
        /*0878*/ 	.word	0x000000b0
        /*087c*/ 	.short	0x010a
        /*087e*/ 	.byte	0xff
	.zero		1


	//   ....[121]....
        /*0880*/ 	.word	0x00007680
        /*0884*/ 	.word	0x00000000
        /*0888*/ 	.word	0x000000a8
        /*088c*/ 	.short	0x010a
        /*088e*/ 	.byte	0xff
	.zero		1


	//   ....[122]....
        /*0890*/ 	.word	0x000076e0
        /*0894*/ 	.word	0x00000000
        /*0898*/ 	.word	0x00000088
        /*089c*/ 	.short	0x010a
        /*089e*/ 	.byte	0xff
	.zero		1


	//   ....[123]....
        /*08a0*/ 	.word	0x00007740
        /*08a4*/ 	.word	0x00000000
        /*08a8*/ 	.word	0x00000088
        /*08ac*/ 	.short	0x010a
        /*08ae*/ 	.byte	0xff
	.zero		1


	//   ....[124]....
        /*08b0*/ 	.word	0x000077a0
        /*08b4*/ 	.word	0x00000000
        /*08b8*/ 	.word	0x00000000
        /*08bc*/ 	.short	0x010a
        /*08be*/ 	.byte	0xff
	.zero		1


	//   ....[125]....
        /*08c0*/ 	.word	0x00007800
        /*08c4*/ 	.word	0x00000000
        /*08c8*/ 	.word	0x00000000
        /*08cc*/ 	.short	0x010a
        /*08ce*/ 	.byte	0xff
	.zero		1


	//   ....[126]....
        /*08d0*/ 	.word	0x00007850
        /*08d4*/ 	.word	0x00000000
        /*08d8*/ 	.word	0x000000b0
        /*08dc*/ 	.short	0x010a
        /*08de*/ 	.byte	0xff
	.zero		1


	//   ....[127]....
        /*08e0*/ 	.word	0x000078a0
        /*08e4*/ 	.word	0x00000002
        /*08e8*/ 	.word	0x00000070
        /*08ec*/ 	.short	0x010a
        /*08ee*/ 	.byte	0xff
	.zero		1


	//   ....[128]....
        /*08f0*/ 	.word	0x000078f0
        /*08f4*/ 	.word	0x0000002c
        /*08f8*/ 	.word	0x000000d0
        /*08fc*/ 	.short	0x010a
        /*08fe*/ 	.byte	0xff
	.zero		1


	//   ....[129]....
        /*0900*/ 	.word	0x00007940
        /*0904*/ 	.word	0x00000002
        /*0908*/ 	.word	0x00000070
        /*090c*/ 	.short	0x010a
        /*090e*/ 	.byte	0xff
	.zero		1


	//----- nvinfo : EIATTR_NUM_MBARRIERS
	.align		4
.L_47:
        /*0910*/ 	.byte	0x03, 0x38
        /*0912*/ 	.short	0x0026


	//----- nvinfo : EIATTR_EXIT_INSTR_OFFSETS
	.align		4
        /*0914*/ 	.byte	0x04, 0x1c
        /*0916*/ 	.short	(.L_49 - .L_48)


	//   ....[0]....
.L_48:
        /*0918*/ 	.word	0x000026d0


	//   ....[1]....
        /*091c*/ 	.word	0x00002bc0


	//   ....[2]....
        /*0920*/ 	.word	0x00002c20


	//   ....[3]....
        /*0924*/ 	.word	0x00003aa0


	//   ....[4]....
        /*0928*/ 	.word	0x00004960


	//   ....[5]....
        /*092c*/ 	.word	0x000049a0


	//   ....[6]....
        /*0930*/ 	.word	0x00006d60


	//   ....[7]....
        /*0934*/ 	.word	0x00006de0


	//   ....[8]....
        /*0938*/ 	.word	0x00006e10


	//   ....[9]....
        /*093c*/ 	.word	0x00006e80


	//----- nvinfo : EIATTR_MAX_THREADS
	.align		4
.L_49:
        /*0940*/ 	.byte	0x04, 0x05
        /*0942*/ 	.short	(.L_51 - .L_50)
.L_50:
        /*0944*/ 	.word	0x00000100
        /*0948*/ 	.word	0x00000001
        /*094c*/ 	.word	0x00000001


	//----- nvinfo : EIATTR_CRS_STACK_SIZE
	.align		4
.L_51:
        /*0950*/ 	.byte	0x04, 0x1e
        /*0952*/ 	.short	(.L_53 - .L_52)
.L_52:
        /*0954*/ 	.word	0x00000000


	//----- nvinfo : EIATTR_CBANK_PARAM_SIZE
	.align		4
.L_53:
        /*0958*/ 	.byte	0x03, 0x19
        /*095a*/ 	.short	0x0800


	//----- nvinfo : EIATTR_PARAM_CBANK
	.align		4
        /*095c*/ 	.byte	0x04, 0x0a
        /*095e*/ 	.short	(.L_55 - .L_54)
	.align		4
.L_54:
        /*0960*/ 	.word	index@(.nv.constant0._ZN7cutlass13device_kernelINS_4gemm6kernel13GemmUniversalIN4cute5tupleIJiiiiEEENS1_10collective13CollectiveMmaINS1_35MainloopSm100TmaUmmaWarpSpecializedILi7ELi2ELi4ENS5_IJNS4_1CILi1EEESB_SB_EEEEENS5_IJNSA_ILi64EEESE_NSA_ILi32EEEEEENS_6half_tENS5_IJlSB_lEEESH_SI_NS4_8TiledMMAINS4_8MMA_AtomIJNS4_20SM100_MMA_F16BF16_SSISH_SH_fLi64ELi64ELNS4_4UMMA5MajorE0ELSN_0ELNSM_7ScaleInE0ELSO_0EEEEEENS4_6LayoutISC_NS5_IJNSA_ILi0EEESS_SS_EEEEENS5_IJNS4_10UnderscoreESV_SV_EEEEENS4_13SM90_TMA_LOADENS4_14ComposedLayoutINS4_7SwizzleILi2ELi4ELi3EEENS4_18smem_ptr_flag_bitsILi16EEENSR_INS5_IJNSA_ILi8EEESF_EEENS5_IJSF_SB_EEEEEEEvNS4_8identityESY_S18_vS19_EENS_8epilogue10collective18CollectiveEpilogueINS1B_23Sm100TmaWarpSpecializedILi3ELi2ELi16ELb1ELb0EEEJSG_NS5_IJNSR_ISE_SB_EENSR_ISF_SB_EEEEESH_SI_SH_SI_NS1B_6fusion15FusionCallbacksIS1F_NS1J_17LinearCombinationISH_fSH_fLNS_15FloatRoundStyleE2EEESG_S1I_JEEENS4_5SM1004TMEM4LOAD26SM100_TMEM_LOAD_16dp256b4xESY_S18_NS4_17SM75_U32x4_LDSM_NENS4_14SM90_TMA_STOREES18_NS4_17SM90_U32x4_STSM_NENS4_39AutoVectorizingCopyWithAssumedAlignmentILi128EEEEEEvvEEEEvNT_6ParamsE)
        /*0964*/ 	.short	0x0380
        /*0966*/ 	.short	0x0800


	//----- nvinfo : EIATTR_SW_WAR
	.align		4
.L_55:
        /*0968*/ 	.byte	0x04, 0x36
        /*096a*/ 	.short	(.L_57 - .L_56)
.L_56:
        /*096c*/ 	.word	0x00000008
.L_57:


//--------------------- .nv.callgraph             --------------------------
	.section	.nv.callgraph,"",@"SHT_CUDA_CALLGRAPH"
	.align	4
	.sectionentsize	8
	.align		4
        /*0000*/ 	.word	0x00000000
	.align		4
        /*0004*/ 	.word	0xffffffff
	.align		4
        /*0008*/ 	.word	index@(_ZN7cutlass13device_kernelINS_4gemm6kernel13GemmUniversalIN4cute5tupleIJiiiiEEENS1_10collective13CollectiveMmaINS1_35MainloopSm100TmaUmmaWarpSpecializedILi7ELi2ELi4ENS5_IJNS4_1CILi1EEESB_SB_EEEEENS5_IJNSA_ILi64EEESE_NSA_ILi32EEEEEENS_6half_tENS5_IJlSB_lEEESH_SI_NS4_8TiledMMAINS4_8MMA_AtomIJNS4_20SM100_MMA_F16BF16_SSISH_SH_fLi64ELi64ELNS4_4UMMA5MajorE0ELSN_0ELNSM_7ScaleInE0ELSO_0EEEEEENS4_6LayoutISC_NS5_IJNSA_ILi0EEESS_SS_EEEEENS5_IJNS4_10UnderscoreESV_SV_EEEEENS4_13SM90_TMA_LOADENS4_14ComposedLayoutINS4_7SwizzleILi2ELi4ELi3EEENS4_18smem_ptr_flag_bitsILi16EEENSR_INS5_IJNSA_ILi8EEESF_EEENS5_IJSF_SB_EEEEEEEvNS4_8identityESY_S18_vS19_EENS_8epilogue10collective18CollectiveEpilogueINS1B_23Sm100TmaWarpSpecializedILi3ELi2ELi16ELb1ELb0EEEJSG_NS5_IJNSR_ISE_SB_EENSR_ISF_SB_EEEEESH_SI_SH_SI_NS1B_6fusion15FusionCallbacksIS1F_NS1J_17LinearCombinationISH_fSH_fLNS_15FloatRoundStyleE2EEESG_S1I_JEEENS4_5SM1004TMEM4LOAD26SM100_TMEM_LOAD_16dp256b4xESY_S18_NS4_17SM75_U32x4_LDSM_NENS4_14SM90_TMA_STOREES18_NS4_17SM90_U32x4_STSM_NENS4_39AutoVectorizingCopyWithAssumedAlignmentILi128EEEEEEvvEEEEvNT_6ParamsE)
	.align		4
        /*000c*/ 	.word	index@(__assertfail)
	.align		4
        /*0010*/ 	.word	0x00000000
	.align		4
        /*0014*/ 	.word	0xfffffffe
	.align		4
        /*0018*/ 	.word	0x00000000
	.align		4
        /*001c*/ 	.word	0xfffffffd
	.align		4
        /*0020*/ 	.word	0x00000000
	.align		4
        /*0024*/ 	.word	0xfffffffc


//--------------------- .nv.constant4             --------------------------
	.section	.nv.constant4,"a",@progbits
	.align	8
	.align		8
.nv.constant4:
        /*0000*/ 	.dword	__assertfail
	.align		8
        /*0008*/ 	.dword	__unnamed_1
	.align		8
        /*0010*/ 	.dword	__unnamed_2
	.align		8
        /*0018*/ 	.dword	_ZN40_INTERNAL_e789ece0_4_k_cu_b251cd31_221164cuda3std3__45__cpo5beginE
	.align		8
        /*0020*/ 	.dword	_ZN40_INTERNAL_e789ece0_4_k_cu_b251cd31_221164cuda3std3__45__cpo3endE
	.align		8
        /*0028*/ 	.dword	_ZN40_INTERNAL_e789ece0_4_k_cu_b251cd31_221164cuda3std3__45__cpo6cbeginE
	.align		8
        /*0030*/ 	.dword	_ZN40_INTERNAL_e789ece0_4_k_cu_b251cd31_221164cuda3std3__45__cpo4cendE
	.align		8
        /*0038*/ 	.dword	_ZN40_INTERNAL_e789ece0_4_k_cu_b251cd31_221164cuda3std3__442_GLOBAL__N__e789ece0_4_k_cu_b251cd31_221166ignoreE
	.align		8
        /*0040*/ 	.dword	_ZN40_INTERNAL_e789ece0_4_k_cu_b251cd31_221164cuda3std3__419piecewise_constructE
	.align		8
        /*0048*/ 	.dword	_ZN40_INTERNAL_e789ece0_4_k_cu_b251cd31_221164cuda3std3__48in_placeE
	.align		8
        /*0050*/ 	.dword	_ZN40_INTERNAL_e789ece0_4_k_cu_b251cd31_221164cuda3std6ranges3__45__cpo4swapE
	.align		8
        /*0058*/ 	.dword	_ZN40_INTERNAL_e789ece0_4_k_cu_b251cd31_221164cuda3std6ranges3__45__cpo9iter_moveE
	.align		8
        /*0060*/ 	.dword	_ZN40_INTERNAL_e789ece0_4_k_cu_b251cd31_221164cute7productE
	.align		8
        /*0068*/ 	.dword	_ZN40_INTERNAL_e789ece0_4_k_cu_b251cd31_221164cute1_E
	.align		8
        /*0070*/ 	.dword	$str$25
	.align		8
        /*0078*/ 	.dword	$str$26
	.align		8
        /*0080*/ 	.dword	$str$27
	.align		8
        /*0088*/ 	.dword	$str$28


//--------------------- .text._ZN7cutlass13device_kernelINS_4gemm6kernel13GemmUniversalIN4cute5tupleIJiiiiEEENS1_10collective13CollectiveMmaINS1_35MainloopSm100TmaUmmaWarpSpecializedILi7ELi2ELi4ENS5_IJNS4_1CILi1EEESB_SB_EEEEENS5_IJNSA_ILi64EEESE_NSA_ILi32EEEEEENS_6half_tENS5_IJlSB_lEEESH_SI_NS4_8TiledMMAINS4_8MMA_AtomIJNS4_20SM100_MMA_F16BF16_SSISH_SH_fLi64ELi64ELNS4_4UMMA5MajorE0ELSN_0ELNSM_7ScaleInE0ELSO_0EEEEEENS4_6LayoutISC_NS5_IJNSA_ILi0EEESS_SS_EEEEENS5_IJNS4_10UnderscoreESV_SV_EEEEENS4_13SM90_TMA_LOADENS4_14ComposedLayoutINS4_7SwizzleILi2ELi4ELi3EEENS4_18smem_ptr_flag_bitsILi16EEENSR_INS5_IJNSA_ILi8EEESF_EEENS5_IJSF_SB_EEEEEEEvNS4_8identityESY_S18_vS19_EENS_8epilogue10collective18CollectiveEpilogueINS1B_23Sm100TmaWarpSpecializedILi3ELi2ELi16ELb1ELb0EEEJSG_NS5_IJNSR_ISE_SB_EENSR_ISF_SB_EEEEESH_SI_SH_SI_NS1B_6fusion15FusionCallbacksIS1F_NS1J_17LinearCombinationISH_fSH_fLNS_15FloatRoundStyleE2EEESG_S1I_JEEENS4_5SM1004TMEM4LOAD26SM100_TMEM_LOAD_16dp256b4xESY_S18_NS4_17SM75_U32x4_LDSM_NENS4_14SM90_TMA_STOREES18_NS4_17SM90_U32x4_STSM_NENS4_39AutoVectorizingCopyWithAssumedAlignmentILi128EEEEEEvvEEEEvNT_6ParamsE --------------------------
	.section	.text._ZN7cutlass13device_kernelINS_4gemm6kernel13GemmUniversalIN4cute5tupleIJiiiiEEENS1_10collective13CollectiveMmaINS1_35MainloopSm100TmaUmmaWarpSpecializedILi7ELi2ELi4ENS5_IJNS4_1CILi1EEESB_SB_EEEEENS5_IJNSA_ILi64EEESE_NSA_ILi32EEEEEENS_6half_tENS5_IJlSB_lEEESH_SI_NS4_8TiledMMAINS4_8MMA_AtomIJNS4_20SM100_MMA_F16BF16_SSISH_SH_fLi64ELi64ELNS4_4UMMA5MajorE0ELSN_0ELNSM_7ScaleInE0ELSO_0EEEEEENS4_6LayoutISC_NS5_IJNSA_ILi0EEESS_SS_EEEEENS5_IJNS4_10UnderscoreESV_SV_EEEEENS4_13SM90_TMA_LOADENS4_14ComposedLayoutINS4_7SwizzleILi2ELi4ELi3EEENS4_18smem_ptr_flag_bitsILi16EEENSR_INS5_IJNSA_ILi8EEESF_EEENS5_IJSF_SB_EEEEEEEvNS4_8identityESY_S18_vS19_EENS_8epilogue10collective18CollectiveEpilogueINS1B_23Sm100TmaWarpSpecializedILi3ELi2ELi16ELb1ELb0EEEJSG_NS5_IJNSR_ISE_SB_EENSR_ISF_SB_EEEEESH_SI_SH_SI_NS1B_6fusion15FusionCallbacksIS1F_NS1J_17LinearCombinationISH_fSH_fLNS_15FloatRoundStyleE2EEESG_S1I_JEEENS4_5SM1004TMEM4LOAD26SM100_TMEM_LOAD_16dp256b4xESY_S18_NS4_17SM75_U32x4_LDSM_NENS4_14SM90_TMA_STOREES18_NS4_17SM90_U32x4_STSM_NENS4_39AutoVectorizingCopyWithAssumedAlignmentILi128EEEEEEvvEEEEvNT_6ParamsE,"ax",@progbits
	.align	128
.text._ZN7cutlass13device_kernelINS_4gemm6kernel13GemmUniversalIN4cute5tupleIJiiiiEEENS1_10collective13CollectiveMmaINS1_35MainloopSm100TmaUmmaWarpSpecializedILi7ELi2ELi4ENS5_IJNS4_1CILi1EEESB_SB_EEEEENS5_IJNSA_ILi64EEESE_NSA_ILi32EEEEEENS_6half_tENS5_IJlSB_lEEESH_SI_NS4_8TiledMMAINS4_8MMA_AtomIJNS4_20SM100_MMA_F16BF16_SSISH_SH_fLi64ELi64ELNS4_4UMMA5MajorE0ELSN_0ELNSM_7ScaleInE0ELSO_0EEEEEENS4_6LayoutISC_NS5_IJNSA_ILi0EEESS_SS_EEEEENS5_IJNS4_10UnderscoreESV_SV_EEEEENS4_13SM90_TMA_LOADENS4_14ComposedLayoutINS4_7SwizzleILi2ELi4ELi3EEENS4_18smem_ptr_flag_bitsILi16EEENSR_INS5_IJNSA_ILi8EEESF_EEENS5_IJSF_SB_EEEEEEEvNS4_8identityESY_S18_vS19_EENS_8epilogue10collective18CollectiveEpilogueINS1B_23Sm100TmaWarpSpecializedILi3ELi2ELi16ELb1ELb0EEEJSG_NS5_IJNSR_ISE_SB_EENSR_ISF_SB_EEEEESH_SI_SH_SI_NS1B_6fusion15FusionCallbacksIS1F_NS1J_17LinearCombinationISH_fSH_fLNS_15FloatRoundStyleE2EEESG_S1I_JEEENS4_5SM1004TMEM4LOAD26SM100_TMEM_LOAD_16dp256b4xESY_S18_NS4_17SM75_U32x4_LDSM_NENS4_14SM90_TMA_STOREES18_NS4_17SM90_U32x4_STSM_NENS4_39AutoVectorizingCopyWithAssumedAlignmentILi128EEEEEEvvEEEEvNT_6ParamsE:
        .type           _ZN7cutlass13device_kernelINS_4gemm6kernel13GemmUniversalIN4cute5tupleIJiiiiEEENS1_10collective13CollectiveMmaINS1_35MainloopSm100TmaUmmaWarpSpecializedILi7ELi2ELi4ENS5_IJNS4_1CILi1EEESB_SB_EEEEENS5_IJNSA_ILi64EEESE_NSA_ILi32EEEEEENS_6half_tENS5_IJlSB_lEEESH_SI_NS4_8TiledMMAINS4_8MMA_AtomIJNS4_20SM100_MMA_F16BF16_SSISH_SH_fLi64ELi64ELNS4_4UMMA5MajorE0ELSN_0ELNSM_7ScaleInE0ELSO_0EEEEEENS4_6LayoutISC_NS5_IJNSA_ILi0EEESS_SS_EEEEENS5_IJNS4_10UnderscoreESV_SV_EEEEENS4_13SM90_TMA_LOADENS4_14ComposedLayoutINS4_7SwizzleILi2ELi4ELi3EEENS4_18smem_ptr_flag_bitsILi16EEENSR_INS5_IJNSA_ILi8EEESF_EEENS5_IJSF_SB_EEEEEEEvNS4_8identityESY_S18_vS19_EENS_8epilogue10collective18CollectiveEpilogueINS1B_23Sm100TmaWarpSpecializedILi3ELi2ELi16ELb1ELb0EEEJSG_NS5_IJNSR_ISE_SB_EENSR_ISF_SB_EEEEESH_SI_SH_SI_NS1B_6fusion15FusionCallbacksIS1F_NS1J_17LinearCombinationISH_fSH_fLNS_15FloatRoundStyleE2EEESG_S1I_JEEENS4_5SM1004TMEM4LOAD26SM100_TMEM_LOAD_16dp256b4xESY_S18_NS4_17SM75_U32x4_LDSM_NENS4_14SM90_TMA_STOREES18_NS4_17SM90_U32x4_STSM_NENS4_39AutoVectorizingCopyWithAssumedAlignmentILi128EEEEEEvvEEEEvNT_6ParamsE,@function
        .size           _ZN7cutlass13device_kernelINS_4gemm6kernel13GemmUniversalIN4cute5tupleIJiiiiEEENS1_10collective13CollectiveMmaINS1_35MainloopSm100TmaUmmaWarpSpecializedILi7ELi2ELi4ENS5_IJNS4_1CILi1EEESB_SB_EEEEENS5_IJNSA_ILi64EEESE_NSA_ILi32EEEEEENS_6half_tENS5_IJlSB_lEEESH_SI_NS4_8TiledMMAINS4_8MMA_AtomIJNS4_20SM100_MMA_F16BF16_SSISH_SH_fLi64ELi64ELNS4_4UMMA5MajorE0ELSN_0ELNSM_7ScaleInE0ELSO_0EEEEEENS4_6LayoutISC_NS5_IJNSA_ILi0EEESS_SS_EEEEENS5_IJNS4_10UnderscoreESV_SV_EEEEENS4_13SM90_TMA_LOADENS4_14ComposedLayoutINS4_7SwizzleILi2ELi4ELi3EEENS4_18smem_ptr_flag_bitsILi16EEENSR_INS5_IJNSA_ILi8EEESF_EEENS5_IJSF_SB_EEEEEEEvNS4_8identityESY_S18_vS19_EENS_8epilogue10collective18CollectiveEpilogueINS1B_23Sm100TmaWarpSpecializedILi3ELi2ELi16ELb1ELb0EEEJSG_NS5_IJNSR_ISE_SB_EENSR_ISF_SB_EEEEESH_SI_SH_SI_NS1B_6fusion15FusionCallbacksIS1F_NS1J_17LinearCombinationISH_fSH_fLNS_15FloatRoundStyleE2EEESG_S1I_JEEENS4_5SM1004TMEM4LOAD26SM100_TMEM_LOAD_16dp256b4xESY_S18_NS4_17SM75_U32x4_LDSM_NENS4_14SM90_TMA_STOREES18_NS4_17SM90_U32x4_STSM_NENS4_39AutoVectorizingCopyWithAssumedAlignmentILi128EEEEEEvvEEEEvNT_6ParamsE,(.L_x_163 - _ZN7cutlass13device_kernelINS_4gemm6kernel13GemmUniversalIN4cute5tupleIJiiiiEEENS1_10collective13CollectiveMmaINS1_35MainloopSm100TmaUmmaWarpSpecializedILi7ELi2ELi4ENS5_IJNS4_1CILi1EEESB_SB_EEEEENS5_IJNSA_ILi64EEESE_NSA_ILi32EEEEEENS_6half_tENS5_IJlSB_lEEESH_SI_NS4_8TiledMMAINS4_8MMA_AtomIJNS4_20SM100_MMA_F16BF16_SSISH_SH_fLi64ELi64ELNS4_4UMMA5MajorE0ELSN_0ELNSM_7ScaleInE0ELSO_0EEEEEENS4_6LayoutISC_NS5_IJNSA_ILi0EEESS_SS_EEEEENS5_IJNS4_10UnderscoreESV_SV_EEEEENS4_13SM90_TMA_LOADENS4_14ComposedLayoutINS4_7SwizzleILi2ELi4ELi3EEENS4_18smem_ptr_flag_bitsILi16EEENSR_INS5_IJNSA_ILi8EEESF_EEENS5_IJSF_SB_EEEEEEEvNS4_8identityESY_S18_vS19_EENS_8epilogue10collective18CollectiveEpilogueINS1B_23Sm100TmaWarpSpecializedILi3ELi2ELi16ELb1ELb0EEEJSG_NS5_IJNSR_ISE_SB_EENSR_ISF_SB_EEEEESH_SI_SH_SI_NS1B_6fusion15FusionCallbacksIS1F_NS1J_17LinearCombinationISH_fSH_fLNS_15FloatRoundStyleE2EEESG_S1I_JEEENS4_5SM1004TMEM4LOAD26SM100_TMEM_LOAD_16dp256b4xESY_S18_NS4_17SM75_U32x4_LDSM_NENS4_14SM90_TMA_STOREES18_NS4_17SM90_U32x4_STSM_NENS4_39AutoVectorizingCopyWithAssumedAlignmentILi128EEEEEEvvEEEEvNT_6ParamsE)
        .other          _ZN7cutlass13device_kernelINS_4gemm6kernel13GemmUniversalIN4cute5tupleIJiiiiEEENS1_10collective13CollectiveMmaINS1_35MainloopSm100TmaUmmaWarpSpecializedILi7ELi2ELi4ENS5_IJNS4_1CILi1EEESB_SB_EEEEENS5_IJNSA_ILi64EEESE_NSA_ILi32EEEEEENS_6half_tENS5_IJlSB_lEEESH_SI_NS4_8TiledMMAINS4_8MMA_AtomIJNS4_20SM100_MMA_F16BF16_SSISH_SH_fLi64ELi64ELNS4_4UMMA5MajorE0ELSN_0ELNSM_7ScaleInE0ELSO_0EEEEEENS4_6LayoutISC_NS5_IJNSA_ILi0EEESS_SS_EEEEENS5_IJNS4_10UnderscoreESV_SV_EEEEENS4_13SM90_TMA_LOADENS4_14ComposedLayoutINS4_7SwizzleILi2ELi4ELi3EEENS4_18smem_ptr_flag_bitsILi16EEENSR_INS5_IJNSA_ILi8EEESF_EEENS5_IJSF_SB_EEEEEEEvNS4_8identityESY_S18_vS19_EENS_8epilogue10collective18CollectiveEpilogueINS1B_23Sm100TmaWarpSpecializedILi3ELi2ELi16ELb1ELb0EEEJSG_NS5_IJNSR_ISE_SB_EENSR_ISF_SB_EEEEESH_SI_SH_SI_NS1B_6fusion15FusionCallbacksIS1F_NS1J_17LinearCombinationISH_fSH_fLNS_15FloatRoundStyleE2EEESG_S1I_JEEENS4_5SM1004TMEM4LOAD26SM100_TMEM_LOAD_16dp256b4xESY_S18_NS4_17SM75_U32x4_LDSM_NENS4_14SM90_TMA_STOREES18_NS4_17SM90_U32x4_STSM_NENS4_39AutoVectorizingCopyWithAssumedAlignmentILi128EEEEEEvvEEEEvNT_6ParamsE,@"STO_CUDA_ENTRY STV_DEFAULT"
_ZN7cutlass13device_kernelINS_4gemm6kernel13GemmUniversalIN4cute5tupleIJiiiiEEENS1_10collective13CollectiveMmaINS1_35MainloopSm100TmaUmmaWarpSpecializedILi7ELi2ELi4ENS5_IJNS4_1CILi1EEESB_SB_EEEEENS5_IJNSA_ILi64EEESE_NSA_ILi32EEEEEENS_6half_tENS5_IJlSB_lEEESH_SI_NS4_8TiledMMAINS4_8MMA_AtomIJNS4_20SM100_MMA_F16BF16_SSISH_SH_fLi64ELi64ELNS4_4UMMA5MajorE0ELSN_0ELNSM_7ScaleInE0ELSO_0EEEEEENS4_6LayoutISC_NS5_IJNSA_ILi0EEESS_SS_EEEEENS5_IJNS4_10UnderscoreESV_SV_EEEEENS4_13SM90_TMA_LOADENS4_14ComposedLayoutINS4_7SwizzleILi2ELi4ELi3EEENS4_18smem_ptr_flag_bitsILi16EEENSR_INS5_IJNSA_ILi8EEESF_EEENS5_IJSF_SB_EEEEEEEvNS4_8identityESY_S18_vS19_EENS_8epilogue10collective18CollectiveEpilogueINS1B_23Sm100TmaWarpSpecializedILi3ELi2ELi16ELb1ELb0EEEJSG_NS5_IJNSR_ISE_SB_EENSR_ISF_SB_EEEEESH_SI_SH_SI_NS1B_6fusion15FusionCallbacksIS1F_NS1J_17LinearCombinationISH_fSH_fLNS_15FloatRoundStyleE2EEESG_S1I_JEEENS4_5SM1004TMEM4LOAD26SM100_TMEM_LOAD_16dp256b4xESY_S18_NS4_17SM75_U32x4_LDSM_NENS4_14SM90_TMA_STOREES18_NS4_17SM90_U32x4_STSM_NENS4_39AutoVectorizingCopyWithAssumedAlignmentILi128EEEEEEvvEEEEvNT_6ParamsE:
[----:B------:R-:W1:Y:S01]  /*0000*/  LDC R1, c[0x0][0x37c] ;  /* 0x0000df00ff017b82 */ /* 0x000e620000000800 */
[----:B------:R-:W2:Y:S01]  /*0010*/  S2R R70, SR_TID.X ;  /* 0x0000000000467919 */ /* 0x000ea20000002100 */
[----:B------:R-:W3:Y:S01]  /*0020*/  LDCU.64 UR4, c[0x0][0x890] ;  /* 0x00011200ff0477ac */ /* 0x000ee20008000a00 */
[----:B------:R-:W-:Y:S02]  /*0030*/  PRMT R60, RZ, 0x7610, R60 ;  /* 0x00007610ff3c7816 */ /* 0x000fe4000000003c */
[----:B------:R-:W-:Y:S01]  /*0040*/  ELECT P5, URZ, PT ;  /* 0x0000000000ff782f */ /* 0x000fe200038a0000 */
[----:B------:R-:W4:Y:S01]  /*0050*/  LDCU.64 UR46, c[0x0][0x358] ;  /* 0x00006b00ff2e77ac */ /* 0x000f220008000a00 */
[----:B---3--:R-:W-:-:S04]  /*0060*/  UISETP.NE.U32.AND UP0, UPT, UR4, URZ, UPT ;  /* 0x000000ff0400728c */ /* 0x008fc8000bf05070 */
[----:B------:R-:W-:Y:S01]  /*0070*/  UISETP.NE.AND.EX UP0, UPT, UR5, URZ, UPT, UP0 ;  /* 0x000000ff0500728c */ /* 0x000fe2000bf05300 */
[----:B--2---:R-:W-:-:S05]  /*0080*/  SHF.R.U32.HI R65, RZ, 0x5, R70 ;  /* 0x00000005ff417819 */ /* 0x004fca0000011646 */
[----:B------:R-:W2:Y:S02]  /*0090*/  SHFL.IDX PT, R0, R65, RZ, 0x1f ;  /* 0x00001fff41007589 */ /* 0x000ea400000e0000 */
[----:B--2---:R-:W-:Y:S01]  /*00a0*/  R2UR UR8, R0 ;  /* 0x00000000000872ca */ /* 0x004fe200000e0000 */
[----:B-1--4-:R-:W-:-:S14]  /*00b0*/  BRA.U UP0, `(.L_x_0) ;  /* 0x00000001002c7547 */ /* 0x012fdc000b800000 */
[----:B------:R-:W1:Y:S02]  /*00c0*/  LDCU.64 UR6, c[0x0][0x888] ;  /* 0x00011100ff0677ac */ /* 0x000e640008000a00 */
[----:B-1----:R-:W-:-:S04]  /*00d0*/  UISETP.NE.U32.AND UP0, UPT, UR6, URZ, UPT ;  /* 0x000000ff0600728c */ /* 0x002fc8000bf05070 */
[----:B------:R-:W-:-:S09]  /*00e0*/  UISETP.NE.AND.EX UP0, UPT, UR7, URZ, UPT, UP0 ;  /* 0x000000ff0700728c */ /* 0x000fd2000bf05300 */
[----:B------:R-:W-:Y:S05]  /*00f0*/  BRA.U !UP0, `(.L_x_1) ;  /* 0x0000000108107547 */ /* 0x000fea000b800000 */
[----:B------:R-:W1:Y:S02]  /*0100*/  LDC.64 R2, c[0x0][0x888] ;  /* 0x00022200ff027b82 */ /* 0x000e640000000a00 */
[----:B-1----:R1:W5:Y:S01]  /*0110*/  LDG.E R35, desc[UR46][R2.64] ;  /* 0x0000002e02237981 */ /* 0x002362000c1e1900 */
[----:B------:R-:W-:Y:S01]  /*0120*/  HFMA2 R60, -RZ, RZ, 0, 5.9604644775390625e-08 ;  /* 0x00000001ff3c7431 */ /* 0x000fe200000001ff */
[----:B------:R-:W-:Y:S05]  /*0130*/  BRA `(.L_x_0) ;  /* 0x00000000000c7947 */ /* 0x000fea0003800000 */
.L_x_1:
[----:B------:R-:W1:Y:S01]  /*0140*/  LDCU UR6, c[0x0][0x880] ;  /* 0x00011000ff0677ac */ /* 0x000e620008000800 */
[----:B------:R-:W-:Y:S01]  /*0150*/  HFMA2 R60, -RZ, RZ, 0, 5.9604644775390625e-08 ;  /* 0x00000001ff3c7431 */ /* 0x000fe200000001ff */
[----:B-1----:R-:W-:-:S07]  /*0160*/  MOV R35, UR6 ;  /* 0x0000000600237c02 */ /* 0x002fce0008000f00 */
.L_x_0:
[----:B------:R-:W2:Y:S02]  /*0170*/  LDCU.64 UR6, c[0x0][0x8b0] ;  /* 0x00011600ff0677ac */ /* 0x000ea40008000a00 */
[----:B--2---:R-:W-:-:S04]  /*0180*/  UISETP.NE.U32.AND UP0, UPT, UR6, URZ, UPT ;  /* 0x000000ff0600728c */ /* 0x004fc8000bf05070 */
[----:B------:R-:W-:-:S09]  /*0190*/  UISETP.NE.AND.EX UP0, UPT, UR7, URZ, UPT, UP0 ;  /* 0x000000ff0700728c */ /* 0x000fd2000bf05300 */
[----:B------:R-:W-:Y:S05]  /*01a0*/  BRA.U UP0, `(.L_x_2) ;  /* 0x0000000100247547 */ /* 0x000fea000b800000 */
[----:B------:R-:W2:Y:S02]  /*01b0*/  LDCU.64 UR6, c[0x0][0x8a8] ;  /* 0x00011500ff0677ac */ /* 0x000ea40008000a00 */
[----:B--2---:R-:W-:-:S04]  /*01c0*/  UISETP.NE.U32.AND UP0, UPT, UR6, URZ, UPT ;  /* 0x000000ff0600728c */ /* 0x004fc8000bf05070 */
[----:B------:R-:W-:-:S09]  /*01d0*/  UISETP.NE.AND.EX UP0, UPT, UR7, URZ, UPT, UP0 ;  /* 0x000000ff0700728c */ /* 0x000fd2000bf05300 */
[----:B------:R-:W-:Y:S05]  /*01e0*/  BRA.U !UP0, `(.L_x_3) ;  /* 0x00000001080c7547 */ /* 0x000fea000b800000 */
[----:B-1----:R-:W1:Y:S02]  /*01f0*/  LDC.64 R2, c[0x0][0x8a8] ;  /* 0x00022a00ff027b82 */ /* 0x002e640000000a00 */
[----:B-1----:R2:W5:Y:S01]  /*0200*/  LDG.E R33, desc[UR46][R2.64] ;  /* 0x0000002e02217981 */ /* 0x002562000c1e1900 */
[----:B------:R-:W-:Y:S05]  /*0210*/  BRA `(.L_x_2) ;  /* 0x0000000000087947 */ /* 0x000fea0003800000 */
.L_x_3:
[----:B------:R-:W2:Y:S02]  /*0220*/  LDCU UR6, c[0x0][0x8a0] ;  /* 0x00011400ff0677ac */ /* 0x000ea40008000800 */
[----:B--2---:R-:W-:Y:S02]  /*0230*/  MOV R33, UR6 ;  /* 0x0000000600217c02 */ /* 0x004fe40008000f00 */
.L_x_2:
[----:B------:R-:W-:Y:S01]  /*0240*/  IMAD.U32 R0, RZ, RZ, UR8 ;  /* 0x00000008ff007e24 */ /* 0x000fe2000f8e00ff */
[----:B------:R-:W-:Y:S04]  /*0250*/  BSSY.RECONVERGENT B0, `(.L_x_4) ;  /* 0x000000c000007945 */ /* 0x000fe80003800200 */
[C---:B------:R-:W-:Y:S02]  /*0260*/  ISETP.NE.OR P1, PT, R0.reuse, 0x1, !P5 ;  /* 0x000000010000780c */ /* 0x040fe40006f25670 */
[----:B------:R-:W-:-:S11]  /*0270*/  ISETP.NE.OR P0, PT, R0, 0x3, !P5 ;  /* 0x000000030000780c */ /* 0x000fd60006f05670 */
[----:B------:R-:W-:Y:S05]  /*0280*/  @P1 BRA `(.L_x_5) ;  /* 0x0000000000201947 */ /* 0x000fea0003800000 */
[----:B------:R-:W3:Y:S02]  /*0290*/  LDCU.64 UR6, c[0x0][0x348] ;  /* 0x00006900ff0677ac */ /* 0x000ee40008000a00 */
[----:B---3--:R-:W-:Y:S02]  /*02a0*/  UIADD3 UR10, UP1, UPT, UR6, 0x80, URZ ;  /* 0x00000080060a7890 */ /* 0x008fe4000ff3e0ff */
[----:B------:R-:W-:Y:S02]  /*02b0*/  UIADD3 UR6, UP0, UPT, UR6, 0x180, URZ ;  /* 0x0000018006067890 */ /* 0x000fe4000ff1e0ff */
[----:B------:R-:W-:Y:S02]  /*02c0*/  UIADD3.X UR11, UPT, UPT, URZ, UR7, URZ, UP1, !UPT ;  /* 0x00000007ff0b7290 */ /* 0x000fe40008ffe4ff */
[----:B------:R-:W-:-:S07]  /*02d0*/  UIADD3.X UR7, UPT, UPT, URZ, UR7, URZ, UP0, !UPT ;  /* 0x00000007ff077290 */ /* 0x000fce00087fe4ff */
[----:B------:R3:W-:Y:S02]  /*02e0*/  UTMACCTL.PF [UR10] ;  /* 0x000000000a0079b9 */ /* 0x0007e40008040000 */
[----:B------:R3:W-:Y:S02]  /*02f0*/  UTMACCTL.PF [UR6] ;  /* 0x00000000060079b9 */ /* 0x0007e40008040000 */
[----:B---3--:R-:W-:Y:S01]  /*0300*/  NOP ;  /* 0x0000000000007918 */ /* 0x008fe20000000000 */
.L_x_5:
[----:B------:R-:W-:Y:S05]  /*0310*/  BSYNC.RECONVERGENT B0 ;  /* 0x0000000000007941 */ /* 0x000fea0003800200 */
.L_x_4:
[----:B------:R-:W-:Y:S04]  /*0320*/  BSSY.RECONVERGENT B0, `(.L_x_6) ;  /* 0x000000a000007945 */ /* 0x000fe80003800200 */
        /* <DEDUP_REMOVED lines=9> */
.L_x_7:
[----:B------:R-:W-:Y:S05]  /*03c0*/  BSYNC.RECONVERGENT B0 ;  /* 0x0000000000007941 */ /* 0x000fea0003800200 */
.L_x_6:
[----:B------:R-:W3:Y:S01]  /*03d0*/  LDCU.64 UR6, c[0x0][0x888] ;  /* 0x00011100ff0677ac */ /* 0x000ee20008000a00 */
[----:B------:R-:W-:Y:S02]  /*03e0*/  UISETP.EQ.U32.AND UP1, UPT, UR4, URZ, UPT ;  /* 0x000000ff0400728c */ /* 0x000fe4000bf22070 */
[----:B------:R-:W-:Y:S02]  /*03f0*/  UPLOP3.LUT UP2, UPT, UPT, UPT, UPT, 0x80, 0x8 ;  /* 0x000000000008789c */ /* 0x000fe40003f4f070 */
[----:B---3--:R-:W-:-:S04]  /*0400*/  UISETP.NE.U32.AND UP0, UPT, UR6, URZ, UPT ;  /* 0x000000ff0600728c */ /* 0x008fc8000bf05070 */
[----:B------:R-:W-:-:S04]  /*0410*/  UISETP.NE.AND.EX UP0, UPT, UR7, URZ, UPT, UP0 ;  /* 0x000000ff0700728c */ /* 0x000fc8000bf05300 */
[----:B------:R-:W-:-:S04]  /*0420*/  UISETP.EQ.OR.EX UP3, UPT, UR5, URZ, !UP0, UP1 ;  /* 0x000000ff0500728c */ /* 0x000fc8000c762710 */
[----:B------:R-:W-:-:S05]  /*0430*/  UP2UR UR53, UPR, URZ, 0x8 ;  /* 0x00000008ff357883 */ /* 0x000fca0008000000 */
[----:B------:R-:W-:Y:S07]  /*0440*/  BRA.U !UP3, `(.L_x_8) ;  /* 0x000000010b207547 */ /* 0x000fee000b800000 */
[----:B------:R-:W-:Y:S01]  /*0450*/  UISETP.NE.U32.AND UP2, UPT, UR4, URZ, UPT ;  /* 0x000000ff0400728c */ /* 0x000fe2000bf45070 */
[----:B-----5:R-:W-:Y:S01]  /*0460*/  FSETP.NEU.AND P0, PT, R35, RZ, PT ;  /* 0x000000ff2300720b */ /* 0x020fe20003f0d000 */
[----:B------:R-:W-:Y:S02]  /*0470*/  USEL UR4, URZ, 0xffffffff, UP0 ;  /* 0xffffffffff047887 */ /* 0x000fe40008000000 */
[----:B------:R-:W-:-:S10]  /*0480*/  UISETP.NE.AND.EX UP2, UPT, UR5, URZ, UPT, UP2 ;  /* 0x000000ff0500728c */ /* 0x000fd4000bf45320 */
[----:B------:R-:W-:Y:S01]  /*0490*/  VOTEU.ANY UP1, P0 ;  /* 0x0000000000ff7886 */ /* 0x000fe20000020100 */
[----:B------:R-:W-:-:S04]  /*04a0*/  @!UP2 USEL UR4, URZ, 0xffffffff, UP1 ;  /* 0xffffffffff04a887 */ /* 0x000fc80008800000 */
[----:B------:R-:W-:-:S04]  /*04b0*/  ULOP3.LUT UR4, UR4, 0x1, URZ, 0xc0, !UPT ;  /* 0x0000000104047892 */ /* 0x000fc8000f8ec0ff */
[----:B------:R-:W-:-:S11]  /*04c0*/  UISETP.NE.U32.AND UP2, UPT, UR4, 0x1, UPT ;  /* 0x000000010400788c */ /* 0x000fd6000bf45070 */
.L_x_8:
[----:B-12---:R-:W1:Y:S01]  /*04d0*/  SHFL.IDX PT, R2, R65, RZ, 0x1f ;  /* 0x00001fff41027589 */ /* 0x006e6200000e0000 */
[----:B------:R-:W-:-:S04]  /*04e0*/  UISETP.NE.AND UP1, UPT, UR8, 0x2, UPT ;  /* 0x000000020800788c */ /* 0x000fc8000bf25270 */
[----:B------:R-:W-:Y:S01]  /*04f0*/  USEL UR6, URZ, 0x1, UP1 ;  /* 0x00000001ff067887 */ /* 0x000fe20008800000 */
[----:B-1----:R-:W-:-:S13]  /*0500*/  ISETP.NE.AND P0, PT, R2, RZ, PT ;  /* 0x000000ff0200720c */ /* 0x002fda0003f05270 */
[----:B------:R-:W-:Y:S05]  /*0510*/  @P0 BRA `(.L_x_9) ;  /* 0x0000000000600947 */ /* 0x000fea0003800000 */
[----:B------:R-:W1:Y:S01]  /*0520*/  S2UR UR5, SR_CgaCtaId ;  /* 0x00000000000579c3 */ /* 0x000e620000008800 */
[----:B------:R-:W-:Y:S01]  /*0530*/  UMOV UR7, 0x400 ;  /* 0x0000040000077882 */ /* 0x000fe20000000000 */
[----:B------:R-:W-:Y:S01]  /*0540*/  UMOV UR4, 0x1 ;  /* 0x0000000100047882 */ /* 0x000fe20000000000 */
[----:B------:R-:W-:Y:S01]  /*0550*/  ELECT P0, URZ, PT ;  /* 0x0000000000ff782f */ /* 0x000fe20003800000 */
[----:B------:R-:W-:-:S04]  /*0560*/  UIADD3 UR10, UPT, UPT, -UR4, 0x100000, URZ ;  /* 0x00100000040a7890 */ /* 0x000fc8000fffe1ff */
[----:B------:R-:W-:Y:S02]  /*0570*/  USHF.L.U32 UR11, UR10, 0xb, URZ ;  /* 0x0000000b0a0b7899 */ /* 0x000fe400080006ff */
[----:B------:R-:W-:Y:S02]  /*0580*/  USHF.L.U32 UR10, UR10, 0x1, URZ ;  /* 0x000000010a0a7899 */ /* 0x000fe400080006ff */
[----:B-1----:R-:W-:Y:S01]  /*0590*/  ULEA UR5, UR5, UR7, 0x18 ;  /* 0x0000000705057291 */ /* 0x002fe2000f8ec0ff */
[----:B------:R-:W1:Y:S11]  /*05a0*/  FENCE.VIEW.ASYNC.S ;  /* 0x00000000000073c6 */ /* 0x000e760000000000 */
[----:B-1----:R1:W2:Y:S01]  /*05b0*/  SYNCS.EXCH.64 URZ, [UR5], UR10 ;  /* 0x0000000a05ff75b2 */ /* 0x0022a20008000100 */
[----:B------:R1:W3:Y:S01]  /*05c0*/  SYNCS.EXCH.64 URZ, [UR5+0x38], UR10 ;  /* 0x0000380a05ff75b2 */ /* 0x0002e20008000100 */
[----:B------:R1:W4:Y:S01]  /*05d0*/  SYNCS.EXCH.64 URZ, [UR5+0x8], UR10 ;  /* 0x0000080a05ff75b2 */ /* 0x0003220008000100 */
[----:B------:R1:W1:Y:S01]  /*05e0*/  SYNCS.EXCH.64 URZ, [UR5+0x40], UR10 ;  /* 0x0000400a05ff75b2 */ /* 0x0002620008000100 */
        /* <DEDUP_REMOVED lines=10> */
[----:B------:R-:W-:Y:S01]  /*0690*/  NOP ;  /* 0x0000000000007918 */ /* 0x000fe20000000000 */
.L_x_9:
[----:B------:R-:W2:Y:S01]  /*06a0*/  SHFL.IDX PT, R2, R65, RZ, 0x1f ;  /* 0x00001fff41027589 */ /* 0x000ea200000e0000 */
[----:B------:R-:W-:Y:S01]  /*06b0*/  NOP ;  /* 0x0000000000007918 */ /* 0x000fe20000000000 */
[----:B--2---:R-:W-:-:S13]  /*06c0*/  ISETP.NE.AND P0, PT, R2, 0x1, PT ;  /* 0x000000010200780c */ /* 0x004fda0003f05270 */
[----:B------:R-:W-:Y:S05]  /*06d0*/  @P0 BRA `(.L_x_10) ;  /* 0x0000000000500947 */ /* 0x000fea0003800000 */
[----:B------:R-:W2:Y:S01]  /*06e0*/  S2UR UR7, SR_CgaCtaId ;  /* 0x00000000000779c3 */ /* 0x000ea20000008800 */
[----:B------:R-:W-:Y:S01]  /*06f0*/  UMOV UR9, 0x400 ;  /* 0x0000040000097882 */ /* 0x000fe20000000000 */
[----:B-1----:R-:W-:Y:S01]  /*0700*/  UMOV UR5, 0x20 ;  /* 0x0000002000057882 */ /* 0x002fe20000000000 */
[----:B------:R-:W-:Y:S01]  /*0710*/  UMOV UR4, 0x80 ;  /* 0x0000008000047882 */ /* 0x000fe20000000000 */
[----:B------:R-:W-:-:S04]  /*0720*/  UIADD3 UR10, UPT, UPT, -UR5, 0x100000, URZ ;  /* 0x00100000050a7890 */ /* 0x000fc8000fffe1ff */
[----:B------:R-:W-:Y:S02]  /*0730*/  USHF.L.U32 UR11, UR10, 0xb, URZ ;  /* 0x0000000b0a0b7899 */ /* 0x000fe400080006ff */
[----:B------:R-:W-:Y:S02]  /*0740*/  USHF.L.U32 UR10, UR10, 0x1, URZ ;  /* 0x000000010a0a7899 */ /* 0x000fe400080006ff */
[----:B------:R-:W-:-:S04]  /*0750*/  UIADD3 UR4, UPT, UPT, -UR4, 0x100000, URZ ;  /* 0x0010000004047890 */ /* 0x000fc8000fffe1ff */
[----:B------:R-:W-:Y:S02]  /*0760*/  USHF.L.U32 UR5, UR4, 0xb, URZ ;  /* 0x0000000b04057899 */ /* 0x000fe400080006ff */
[----:B------:R-:W-:Y:S01]  /*0770*/  USHF.L.U32 UR4, UR4, 0x1, URZ ;  /* 0x0000000104047899 */ /* 0x000fe200080006ff */
[----:B------:R-:W-:Y:S01]  /*0780*/  ELECT P0, URZ, PT ;  /* 0x0000000000ff782f */ /* 0x000fe20003800000 */
[----:B--2---:R-:W-:Y:S01]  /*0790*/  ULEA UR7, UR7, UR9, 0x18 ;  /* 0x0000000907077291 */ /* 0x004fe2000f8ec0ff */
[----:B------:R-:W1:Y:S11]  /*07a0*/  FENCE.VIEW.ASYNC.S ;  /* 0x00000000000073c6 */ /* 0x000e760000000000 */
[----:B-1----:R2:W1:Y:S01]  /*07b0*/  SYNCS.EXCH.64 URZ, [UR7+0x70], UR10 ;  /* 0x0000700a07ff75b2 */ /* 0x0024620008000100 */
[----:B------:R2:W1:Y:S01]  /*07c0*/  SYNCS.EXCH.64 URZ, [UR7+0x88], UR4 ;  /* 0x0000880407ff75b2 */ /* 0x0004620008000100 */
[----:B------:R2:W1:Y:S01]  /*07d0*/  SYNCS.EXCH.64 URZ, [UR7+0x78], UR10 ;  /* 0x0000780a07ff75b2 */ /* 0x0004620008000100 */
[----:B------:R2:W1:Y:S01]  /*07e0*/  SYNCS.EXCH.64 URZ, [UR7+0x90], UR4 ;  /* 0x0000900407ff75b2 */ /* 0x0004620008000100 */
[----:B------:R2:W1:Y:S01]  /*07f0*/  SYNCS.EXCH.64 URZ, [UR7+0x80], UR10 ;  /* 0x0000800a07ff75b2 */ /* 0x0004620008000100 */
[----:B------:R2:W1:Y:S02]  /*0800*/  SYNCS.EXCH.64 URZ, [UR7+0x98], UR4 ;  /* 0x0000980407ff75b2 */ /* 0x0004640008000100 */
[----:B--2---:R-:W-:Y:S01]  /*0810*/  NOP ;  /* 0x0000000000007918 */ /* 0x004fe20000000000 */
.L_x_10:
[----:B------:R-:W2:Y:S01]  /*0820*/  SHFL.IDX PT, R2, R65, RZ, 0x1f ;  /* 0x00001fff41027589 */ /* 0x000ea200000e0000 */
[----:B------:R-:W-:Y:S01]  /*0830*/  NOP ;  /* 0x0000000000007918 */ /* 0x000fe20000000000 */
[----:B--2---:R-:W-:-:S13]  /*0840*/  ISETP.NE.AND P0, PT, R2, 0x3, PT ;  /* 0x000000030200780c */ /* 0x004fda0003f05270 */
[----:B------:R-:W-:Y:S05]  /*0850*/  @P0 BRA `(.L_x_11) ;  /* 0x0000000000300947 */ /* 0x000fea0003800000 */
[----:B-1----:R-:W1:Y:S01]  /*0860*/  S2UR UR5, SR_CgaCtaId ;  /* 0x00000000000579c3 */ /* 0x002e620000008800 */
        /* <DEDUP_REMOVED lines=8> */
[----:B-1----:R2:W1:Y:S01]  /*08f0*/  SYNCS.EXCH.64 URZ, [UR5+0xa0], UR10 ;  /* 0x0000a00a05ff75b2 */ /* 0x0024620008000100 */
[----:B------:R2:W1:Y:S02]  /*0900*/  SYNCS.EXCH.64 URZ, [UR5+0xa8], UR10 ;  /* 0x0000a80a05ff75b2 */ /* 0x0004640008000100 */
[----:B--2---:R-:W-:Y:S01]  /*0910*/  NOP ;  /* 0x0000000000007918 */ /* 0x004fe20000000000 */
.L_x_11:
[----:B------:R-:W2:Y:S01]  /*0920*/  SHFL.IDX PT, R2, R65, RZ, 0x1f ;  /* 0x00001fff41027589 */ /* 0x000ea200000e0000 */
[----:B------:R-:W-:Y:S01]  /*0930*/  NOP ;  /* 0x0000000000007918 */ /* 0x000fe20000000000 */
[----:B--2---:R-:W-:-:S13]  /*0940*/  ISETP.NE.AND P0, PT, R2, 0x4, PT ;  /* 0x000000040200780c */ /* 0x004fda0003f05270 */
[----:B------:R-:W-:Y:S05]  /*0950*/  @P0 BRA `(.L_x_12) ;  /* 0x00000000004c0947 */ /* 0x000fea0003800000 */
[----:B-1----:R-:W1:Y:S01]  /*0960*/  S2UR UR5, SR_CgaCtaId ;  /* 0x00000000000579c3 */ /* 0x002e620000008800 */
[----:B------:R-:W-:Y:S01]  /*0970*/  UMOV UR9, 0x100 ;  /* 0x0000010000097882 */ /* 0x000fe20000000000 */
[----:B------:R-:W-:Y:S01]  /*0980*/  UMOV UR7, 0x400 ;  /* 0x0000040000077882 */ /* 0x000fe20000000000 */
[----:B------:R-:W-:Y:S01]  /*0990*/  USEL UR9, UR9, 0xe0, UP2 ;  /* 0x000000e009097887 */ /* 0x000fe20009000000 */
[----:B------:R-:W-:Y:S01]  /*09a0*/  UMOV UR4, 0x1 ;  /* 0x0000000100047882 */ /* 0x000fe20000000000 */
[----:B------:R-:W-:Y:S01]  /*09b0*/  ELECT P0, URZ, PT ;  /* 0x0000000000ff782f */ /* 0x000fe20003800000 */
[----:B------:R-:W-:-:S04]  /*09c0*/  UIADD3 UR10, UPT, UPT, -UR4, 0x100000, URZ ;  /* 0x00100000040a7890 */ /* 0x000fc8000fffe1ff */
[----:B------:R-:W-:Y:S02]  /*09d0*/  USHF.L.U32 UR11, UR10, 0xb, URZ ;  /* 0x0000000b0a0b7899 */ /* 0x000fe400080006ff */
[----:B------:R-:W-:Y:S02]  /*09e0*/  USHF.L.U32 UR10, UR10, 0x1, URZ ;  /* 0x000000010a0a7899 */ /* 0x000fe400080006ff */
[----:B------:R-:W-:-:S04]  /*09f0*/  UIADD3 UR12, UPT, UPT, -UR9, 0x100000, URZ ;  /* 0x00100000090c7890 */ /* 0x000fc8000fffe1ff */
[----:B------:R-:W-:Y:S02]  /*0a00*/  USHF.L.U32 UR13, UR12, 0xb, URZ ;  /* 0x0000000b0c0d7899 */ /* 0x000fe400080006ff */
[----:B------:R-:W-:Y:S02]  /*0a10*/  USHF.L.U32 UR12, UR12, 0x1, URZ ;  /* 0x000000010c0c7899 */ /* 0x000fe400080006ff */
[----:B-1----:R-:W-:Y:S01]  /*0a20*/  ULEA UR5, UR5, UR7, 0x18 ;  /* 0x0000000705057291 */ /* 0x002fe2000f8ec0ff */
[----:B------:R-:W1:Y:S11]  /*0a30*/  FENCE.VIEW.ASYNC.S ;  /* 0x00000000000073c6 */ /* 0x000e760000000000 */
[----:B-1----:R2:W1:Y:S01]  /*0a40*/  SYNCS.EXCH.64 URZ, [UR5+0xb0], UR10 ;  /* 0x0000b00a05ff75b2 */ /* 0x0024620008000100 */
[----:B------:R2:W1:Y:S01]  /*0a50*/  SYNCS.EXCH.64 URZ, [UR5+0xc0], UR12 ;  /* 0x0000c00c05ff75b2 */ /* 0x0004620008000100 */
[----:B------:R2:W1:Y:S01]  /*0a60*/  SYNCS.EXCH.64 URZ, [UR5+0xb8], UR10 ;  /* 0x0000b80a05ff75b2 */ /* 0x0004620008000100 */
[----:B------:R2:W1:Y:S02]  /*0a70*/  SYNCS.EXCH.64 URZ, [UR5+0xc8], UR12 ;  /* 0x0000c80c05ff75b2 */ /* 0x0004640008000100 */
[----:B--2---:R-:W-:Y:S01]  /*0a80*/  NOP ;  /* 0x0000000000007918 */ /* 0x004fe20000000000 */
.L_x_12:
        /* <DEDUP_REMOVED lines=22> */
[----:B------:R2:W1:Y:S01]  /*0bf0*/  SYNCS.EXCH.64 URZ, [UR7+0x100], UR4 ;  /* 0x0001000407ff75b2 */ /* 0x0004620008000100 */
[----:B------:R2:W1:Y:S01]  /*0c00*/  SYNCS.EXCH.64 URZ, [UR7+0xe8], UR10 ;  /* 0x0000e80a07ff75b2 */ /* 0x0004620008000100 */
[----:B------:R2:W1:Y:S02]  /*0c10*/  SYNCS.EXCH.64 URZ, [UR7+0x108], UR4 ;  /* 0x0001080407ff75b2 */ /* 0x0004640008000100 */
[----:B--2---:R-:W-:Y:S01]  /*0c20*/  NOP ;  /* 0x0000000000007918 */ /* 0x004fe20000000000 */
.L_x_13:
        /* <DEDUP_REMOVED lines=18> */
.L_x_14:
[----:B-1----:R-:W1:Y:S01]  /*0d50*/  S2UR UR5, SR_CTAID.X ;  /* 0x00000000000579c3 */ /* 0x002e620000002500 */
[----:B------:R-:W-:-:S05]  /*0d60*/  CS2R.32 R59, SR_CgaSize ;  /* 0x00000000003b7805 */ /* 0x000fca0000008a00 */
[----:B------:R-:W-:-:S05]  /*0d70*/  IMAD R59, R59, -0xa0, RZ ;  /* 0xffffff603b3b7824 */ /* 0x000fca00078e02ff */
[----:B------:R-:W-:-:S14]  /*0d80*/  R2UR UR9, R59 ;  /* 0x000000003b0972ca */ /* 0x000fdc00000e0000 */
[----:B------:R-:W2:Y:S01]  /*0d90*/  LDCU UR9, c[0x0][UR9+0x2b0] ;  /* 0x00005600090977ac */ /* 0x000ea20008000800 */
[----:B------:R-:W-:Y:S01]  /*0da0*/  NOP ;  /* 0x0000000000007918 */ /* 0x000fe20000000000 */
[----:B------:R-:W-:-:S05]  /*0db0*/  CS2R.32 R59, SR_CgaSize ;  /* 0x00000000003b7805 */ /* 0x000fca0000008a00 */
[----:B------:R-:W-:-:S05]  /*0dc0*/  IMAD R59, R59, -0xa0, RZ ;  /* 0xffffff603b3b7824 */ /* 0x000fca00078e02ff */
[----:B------:R-:W-:-:S14]  /*0dd0*/  R2UR UR7, R59 ;  /* 0x000000003b0772ca */ /* 0x000fdc00000e0000 */
[----:B------:R-:W3:Y:S01]  /*0de0*/  LDCU UR7, c[0x0][UR7+0x2b4] ;  /* 0x00005680070777ac */ /* 0x000ee20008000800 */
[----:B------:R-:W4:Y:S08]  /*0df0*/  S2UR UR4, SR_CTAID.Y ;  /* 0x00000000000479c3 */ /* 0x000f300000002600 */
[----:B------:R-:W3:Y:S01]  /*0e00*/  LDC R10, c[0x0][0xb24] ;  /* 0x0002c900ff0a7b82 */ /* 0x000ee20000000800 */
[----:B-1----:R-:W-:-:S02]  /*0e10*/  I2FP.F32.U32 R59, UR5 ;  /* 0x00000005003b7c45 */ /* 0x002fc40008201000 */
[----:B------:R-:W-:-:S05]  /*0e20*/  CS2R.32 R3, SR_CgaSize ;  /* 0x0000000000037805 */ /* 0x000fca0000008a00 */
[----:B------:R-:W-:-:S06]  /*0e30*/  IMAD R3, R3, -0xa0, RZ ;  /* 0xffffff6003037824 */ /* 0x000fcc00078e02ff */
[----:B------:R-:W1:Y:S01]  /*0e40*/  LDC R3, c[0x0][R3+0x2a0] ;  /* 0x0000a80003037b82 */ /* 0x000e620000000800 */
[----:B------:R-:W-:Y:S01]  /*0e50*/  MOV R21, UR5 ;  /* 0x0000000500157c02 */ /* 0x000fe20008000f00 */
[----:B--2---:R-:W-:Y:S01]  /*0e60*/  FMUL R59, R59, UR9 ;  /* 0x000000093b3b7c20 */ /* 0x004fe20008400000 */
[----:B----4-:R-:W-:Y:S02]  /*0e70*/  I2FP.F32.U32 R58, UR4 ;  /* 0x00000004003a7c45 */ /* 0x010fe40008201000 */
[----:B------:R-:W-:-:S05]  /*0e80*/  CS2R.32 R2, SR_CgaSize ;  /* 0x0000000000027805 */ /* 0x000fca0000008a00 */
[----:B------:R-:W-:-:S06]  /*0e90*/  IMAD R2, R2, -0xa0, RZ ;  /* 0xffffff6002027824 */ /* 0x000fcc00078e02ff */
[----:B------:R-:W2:Y:S01]  /*0ea0*/  LDC R2, c[0x0][R2+0x2a4] ;  /* 0x0000a90002027b82 */ /* 0x000ea20000000800 */
[----:B------:R-:W-:Y:S01]  /*0eb0*/  MOV R20, UR4 ;  /* 0x0000000400147c02 */ /* 0x000fe20008000f00 */
[----:B------:R-:W4:Y:S01]  /*0ec0*/  F2I.U32.TRUNC.NTZ R59, R59 ;  /* 0x0000003b003b7305 */ /* 0x000f22000020f000 */
[----:B---3--:R-:W-:-:S05]  /*0ed0*/  FMUL R58, R58, UR7 ;  /* 0x000000073a3a7c20 */ /* 0x008fca0008400000 */
[----:B------:R-:W-:Y:S01]  /*0ee0*/  BAR.SYNC.DEFER_BLOCKING 0x0 ;  /* 0x0000000000007b1d */ /* 0x000fe20000010000 */
[----:B------:R-:W-:-:S05]  /*0ef0*/  ISETP.GE.AND P0, PT, R10, 0x1, PT ;  /* 0x000000010a00780c */ /* 0x000fca0003f06270 */
[----:B------:R-:W3:Y:S02]  /*0f00*/  F2I.U32.TRUNC.NTZ R58, R58 ;  /* 0x0000003a003a7305 */ /* 0x000ee4000020f000 */
[----:B------:R-:W2:Y:S01]  /*0f10*/  S2UR UR36, SR_CTAID.Z ;  /* 0x00000000002479c3 */ /* 0x000ea20000002700 */
[----:B----4-:R-:W-:-:S05]  /*0f20*/  IADD3 R59, PT, PT, -R59, RZ, RZ ;  /* 0x000000ff3b3b7210 */ /* 0x010fca0007ffe1ff */
[----:B-1----:R-:W-:Y:S01]  /*0f30*/  IMAD R59, R3, R59, UR5 ;  /* 0x00000005033b7e24 */ /* 0x002fe2000f8e023b */
[----:B---3--:R-:W-:-:S05]  /*0f40*/  IADD3 R58, PT, PT, -R58, RZ, RZ ;  /* 0x000000ff3a3a7210 */ /* 0x008fca0007ffe1ff */
[----:B--2---:R-:W-:Y:S01]  /*0f50*/  IMAD R58, R2, R58, UR4 ;  /* 0x00000004023a7e24 */ /* 0x004fe2000f8e023a */
[----:B------:R-:W-:Y:S06]  /*0f60*/  @!P0 BRA `(.L_x_15) ;  /* 0x0000000000b88947 */ /* 0x000fec0003800000 */
[----:B------:R-:W1:Y:S01]  /*0f70*/  LDC.64 R4, c[0x0][0xb18] ;  /* 0x0002c600ff047b82 */ /* 0x000e620000000a00 */
[----:B------:R-:W-:-:S07]  /*0f80*/  ISETP.NE.AND P0, PT, R10, 0x1, PT ;  /* 0x000000010a00780c */ /* 0x000fce0003f05270 */
[----:B------:R-:W2:Y:S08]  /*0f90*/  LDC R9, c[0x0][0xb0c] ;  /* 0x0002c300ff097b82 */ /* 0x000eb00000000800 */
[----:B------:R-:W3:Y:S08]  /*0fa0*/  LDC R12, c[0x0][0x370] ;  /* 0x0000dc00ff0c7b82 */ /* 0x000ef00000000800 */
[----:B------:R-:W4:Y:S01]  /*0fb0*/  LDC R11, c[0x0][0x374] ;  /* 0x0000dd00ff0b7b82 */ /* 0x000f220000000800 */
[----:B-1----:R-:W-:-:S07]  /*0fc0*/  ISETP.NE.AND P1, PT, R4, 0x1, PT ;  /* 0x000000010400780c */ /* 0x002fce0003f25270 */
[----:B------:R-:W3:Y:S01]  /*0fd0*/  LDC.64 R6, c[0x0][0xb10] ;  /* 0x0002c400ff067b82 */ /* 0x000ee20000000a00 */
[----:B--2---:R-:W-:-:S07]  /*0fe0*/  ISETP.NE.AND P2, PT, R9, 0x1, PT ;  /* 0x000000010900780c */ /* 0x004fce0003f45270 */
[----:B------:R-:W1:Y:S08]  /*0ff0*/  LDC R8, c[0x0][0xb20] ;  /* 0x0002c800ff087b82 */ /* 0x000e700000000800 */
[----:B------:R-:W2:Y:S01]  /*1000*/  LDC.64 R2, c[0x0][0xb28] ;  /* 0x0002ca00ff027b82 */ /* 0x000ea20000000a00 */
[----:B----4-:R-:W-:-:S04]  /*1010*/  IMAD.HI.U32 R13, R11, R5, RZ ;  /* 0x000000050b0d7227 */ /* 0x010fc800078e00ff */
[----:B------:R-:W-:-:S04]  /*1020*/  IMAD.HI.U32 R5, R20, R5, RZ ;  /* 0x0000000514057227 */ /* 0x000fc800078e00ff */
[----:B---3--:R-:W-:-:S05]  /*1030*/  IMAD.HI.U32 R14, R12, R6, RZ ;  /* 0x000000060c0e7227 */ /* 0x008fca00078e00ff */
[-C--:B------:R-:W-:Y:S01]  /*1040*/  @P2 SHF.R.U32.HI R12, RZ, R7.reuse, R14 ;  /* 0x00000007ff0c2219 */ /* 0x080fe2000001160e */
[----:B------:R-:W-:Y:S01]  /*1050*/  IMAD.HI.U32 R14, R21, R6, RZ ;  /* 0x00000006150e7227 */ /* 0x000fe200078e00ff */
[-C--:B-1----:R-:W-:Y:S02]  /*1060*/  @P1 SHF.R.U32.HI R11, RZ, R8.reuse, R13 ;  /* 0x00000008ff0b1219 */ /* 0x082fe4000001160d */
[----:B------:R-:W-:Y:S02]  /*1070*/  SHF.R.U32.HI R5, RZ, R8, R5 ;  /* 0x00000008ff057219 */ /* 0x000fe40000011605 */
[----:B------:R-:W-:Y:S02]  /*1080*/  SHF.R.U32.HI R14, RZ, R7, R14 ;  /* 0x00000007ff0e7219 */ /* 0x000fe4000001160e */
[----:B------:R-:W-:Y:S01]  /*1090*/  SEL R5, R20, R5, !P1 ;  /* 0x0000000514057207 */ /* 0x000fe20004800000 */
[----:B--2---:R-:W-:Y:S01]  /*10a0*/  IMAD.HI.U32 R13, R11, R2, RZ ;  /* 0x000000020b0d7227 */ /* 0x004fe200078e00ff */
[----:B------:R-:W-:-:S03]  /*10b0*/  SEL R14, R21, R14, !P2 ;  /* 0x0000000e150e7207 */ /* 0x000fc60005000000 */
[----:B------:R-:W-:Y:S01]  /*10c0*/  IMAD.HI.U32 R6, R12, R2, RZ ;  /* 0x000000020c067227 */ /* 0x000fe200078e00ff */
[----:B------:R-:W-:-:S04]  /*10d0*/  @P0 SHF.R.U32.HI R11, RZ, R3, R13 ;  /* 0x00000003ff0b0219 */ /* 0x000fc8000001160d */
[----:B------:R-:W-:Y:S01]  /*10e0*/  @P0 SHF.R.U32.HI R12, RZ, R3, R6 ;  /* 0x00000003ff0c0219 */ /* 0x000fe20000011606 */
[----:B------:R-:W-:-:S04]  /*10f0*/  IMAD R11, R11, R10, RZ ;  /* 0x0000000a0b0b7224 */ /* 0x000fc800078e02ff */
[----:B------:R-:W-:Y:S01]  /*1100*/  IMAD R6, R12, R10, RZ ;  /* 0x0000000a0c067224 */ /* 0x000fe200078e02ff */
[----:B------:R-:W-:-:S04]  /*1110*/  ISETP.GE.AND P1, PT, R5, R11, PT ;  /* 0x0000000b0500720c */ /* 0x000fc80003f26270 */
[----:B------:R-:W-:Y:S01]  /*1120*/  ISETP.GE.OR P1, PT, R14, R6, P1 ;  /* 0x000000060e00720c */ /* 0x000fe20000f26670 */
[----:B------:R-:W-:-:S05]  /*1130*/  IMAD.HI.U32 R6, R5, R2, RZ ;  /* 0x0000000205067227 */ /* 0x000fca00078e00ff */
[----:B------:R-:W-:-:S04]  /*1140*/  SHF.R.U32.HI R6, RZ, R3, R6 ;  /* 0x00000003ff067219 */ /* 0x000fc80000011606 */
[----:B------:R-:W-:-:S03]  /*1150*/  SEL R6, R5, R6, !P0 ;  /* 0x0000000605067207 */ /* 0x000fc60004000000 */
[----:B------:R-:W-:Y:S01]  /*1160*/  @!P1 IMAD.HI.U32 R7, R14, R2, RZ ;  /* 0x000000020e079227 */ /* 0x000fe200078e00ff */
[----:B------:R-:W-:-:S04]  /*1170*/  IADD3 R2, PT, PT, -R6, RZ, RZ ;  /* 0x000000ff06027210 */ /* 0x000fc80007ffe1ff */
[----:B------:R-:W-:Y:S01]  /*1180*/  @!P1 SHF.R.U32.HI R3, RZ, R3, R7 ;  /* 0x00000003ff039219 */ /* 0x000fe20000011607 */
[----:B------:R-:W-:Y:S01]  /*1190*/  IMAD R2, R10, R2, R5 ;  /* 0x000000020a027224 */ /* 0x000fe200078e0205 */
[----:B------:R-:W-:Y:S02]  /*11a0*/  IADD3 R7, PT, PT, -R5, RZ, RZ ;  /* 0x000000ff05077210 */ /* 0x000fe40007ffe1ff */
[----:B------:R-:W-:-:S03]  /*11b0*/  @!P1 SEL R3, R14, R3, !P0 ;  /* 0x000000030e039207 */ /* 0x000fc60004000000 */
[----:B------:R-:W-:Y:S02]  /*11c0*/  IMAD R7, R4, R7, R20 ;  /* 0x0000000704077224 */ /* 0x000fe400078e0214 */
[--C-:B------:R-:W-:Y:S02]  /*11d0*/  @!P1 IMAD.IADD R6, R6, 0x1, -R3.reuse ;  /* 0x0000000106069824 */ /* 0x100fe400078e0a03 */
[----:B------:R-:W-:Y:S01]  /*11e0*/  @!P1 IMAD R3, R2, R12, R3 ;  /* 0x0000000c02039224 */ /* 0x000fe200078e0203 */
[----:B------:R-:W-:Y:S01]  /*11f0*/  IADD3 R2, PT, PT, -R14, RZ, RZ ;  /* 0x000000ff0e027210 */ /* 0x000fe20007ffe1ff */
[----:B------:R-:W-:Y:S02]  /*1200*/  @!P1 IMAD R5, R6, R10, R14 ;  /* 0x0000000a06059224 */ /* 0x000fe400078e020e */
[----:B------:R-:W-:Y:S02]  /*1210*/  @!P1 IMAD.MOV.U32 R14, RZ, RZ, R3 ;  /* 0x000000ffff0e9224 */ /* 0x000fe400078e0003 */
[----:B------:R-:W-:-:S02]  /*1220*/  IMAD R2, R9, R2, R21 ;  /* 0x0000000209027224 */ /* 0x000fc400078e0215 */
[----:B------:R-:W-:Y:S02]  /*1230*/  IMAD R20, R5, R4, R7 ;  /* 0x0000000405147224 */ /* 0x000fe400078e0207 */
[----:B------:R-:W-:Y:S02]  /*1240*/  IMAD R21, R14, R9, R2 ;  /* 0x000000090e157224 */ /* 0x000fe400078e0202 */
.L_x_15:
[----:B------:R-:W1:Y:S01]  /*1250*/  LDCU UR4, c[0x0][0xb30] ;  /* 0x00016600ff0477ac */ /* 0x000e620008000800 */
[----:B------:R-:W2:Y:S08]  /*1260*/  S2UR UR37, SR_CgaCtaId ;  /* 0x00000000002579c3 */ /* 0x000eb00000008800 */
[----:B------:R-:W3:Y:S01]  /*1270*/  LDC R26, c[0x0][0xb24] ;  /* 0x0002c900ff1a7b82 */ /* 0x000ee20000000800 */
[----:B-1----:R-:W-:-:S09]  /*1280*/  UISETP.NE.AND UP1, UPT, UR4, 0x1, UPT ;  /* 0x000000010400788c */ /* 0x002fd2000bf25270 */
[----:B--2---:R-:W-:Y:S05]  /*1290*/  BRA.U UP1, `(.L_x_16) ;  /* 0x0000000101407547 */ /* 0x004fea000b800000 */
[----:B------:R-:W1:Y:S08]  /*12a0*/  LDC.64 R4, c[0x0][0xb10] ;  /* 0x0002c400ff047b82 */ /* 0x000e700000000a00 */
[----:B------:R-:W2:Y:S08]  /*12b0*/  LDC.64 R2, c[0x0][0xb18] ;  /* 0x0002c600ff027b82 */ /* 0x000eb00000000a00 */
[----:B------:R-:W4:Y:S08]  /*12c0*/  LDC R6, c[0x0][0xb20] ;  /* 0x0002c800ff067b82 */ /* 0x000f300000000800 */
[----:B------:R-:W3:Y:S01]  /*12d0*/  LDC R7, c[0x0][0xb0c] ;  /* 0x0002c300ff077b82 */ /* 0x000ee20000000800 */
[----:B-1----:R-:W-:-:S05]  /*12e0*/  IMAD.HI.U32 R4, R21, R4, RZ ;  /* 0x0000000415047227 */ /* 0x002fca00078e00ff */
[----:B------:R-:W-:Y:S01]  /*12f0*/  SHF.R.U32.HI R4, RZ, R5, R4 ;  /* 0x00000005ff047219 */ /* 0x000fe20000011604 */
[----:B--2---:R-:W-:Y:S01]  /*1300*/  IMAD.HI.U32 R3, R20, R3, RZ ;  /* 0x0000000314037227 */ /* 0x004fe200078e00ff */
[----:B------:R-:W-:-:S04]  /*1310*/  ISETP.NE.AND P0, PT, R2, 0x1, PT ;  /* 0x000000010200780c */ /* 0x000fc80003f05270 */
[----:B----4-:R-:W-:-:S04]  /*1320*/  SHF.R.U32.HI R3, RZ, R6, R3 ;  /* 0x00000006ff037219 */ /* 0x010fc80000011603 */
[----:B------:R-:W-:Y:S02]  /*1330*/  SEL R3, R20, R3, !P0 ;  /* 0x0000000314037207 */ /* 0x000fe40004000000 */
[----:B---3--:R-:W-:-:S04]  /*1340*/  ISETP.NE.AND P1, PT, R7, 0x1, PT ;  /* 0x000000010700780c */ /* 0x008fc80003f25270 */
[----:B------:R-:W-:-:S05]  /*1350*/  SEL R4, R21, R4, !P1 ;  /* 0x0000000415047207 */ /* 0x000fca0004800000 */
[----:B------:R-:W-:Y:S02]  /*1360*/  IMAD.IADD R5, R3, 0x1, -R4 ;  /* 0x0000000103057824 */ /* 0x000fe400078e0a04 */
[----:B------:R-:W-:Y:S02]  /*1370*/  IMAD.IADD R3, R4, 0x1, -R3 ;  /* 0x0000000104037824 */ /* 0x000fe400078e0a03 */
[----:B------:R-:W-:Y:S02]  /*1380*/  IMAD R21, R5, R7, R21 ;  /* 0x0000000705157224 */ /* 0x000fe400078e0215 */
[----:B------:R-:W-:-:S07]  /*1390*/  IMAD R20, R3, R2, R20 ;  /* 0x0000000203147224 */ /* 0x000fce00078e0214 */
.L_x_16:
[----:B------:R-:W-:Y:S01]  /*13a0*/  BAR.SYNC.DEFER_BLOCKING 0x0 ;  /* 0x0000000000007b1d */ /* 0x000fe20000010000 */
[----:B------:R-:W-:Y:S01]  /*13b0*/  UISETP.NE.AND UP1, UPT, UR8, 0x2, UPT ;  /* 0x000000020800788c */ /* 0x000fe2000bf25270 */
[----:B------:R-:W-:Y:S02]  /*13c0*/  ISETP.NE.OR P5, PT, R0, 0x2, !P5 ;  /* 0x000000020000780c */ /* 0x000fe40006fa5670 */
[----:B------:R-:W-:-:S06]  /*13d0*/  LOP3.LUT R2, R70, 0x1f, RZ, 0xc0, !PT ;  /* 0x0000001f46027812 */ /* 0x000fcc00078ec0ff */
[----:B------:R-:W-:Y:S05]  /*13e0*/  BRA.U UP1, `(.L_x_17) ;  /* 0x0000001101c07547 */ /* 0x000fea000b800000 */
[----:B------:R-:W1:Y:S01]  /*13f0*/  LDCU UR13, c[0x0][0x38c] ;  /* 0x00007180ff0d77ac */ /* 0x000e620008000800 */
[----:B------:R-:W2:Y:S01]  /*1400*/  LDC R8, c[0x0][0x370] ;  /* 0x0000dc00ff087b82 */ /* 0x000ea20000000800 */
[----:B------:R-:W-:Y:S01]  /*1410*/  PLOP3.LUT P1, PT, PT, PT, UP2, 0x80, 0x8 ;  /* 0x000000000008781c */ /* 0x000fe20003f2f028 */
[----:B------:R-:W-:Y:S01]  /*1420*/  IMAD.MOV.U32 R15, RZ, RZ, 0x1 ;  /* 0x00000001ff0f7424 */ /* 0x000fe200078e00ff */
[----:B------:R-:W-:Y:S01]  /*1430*/  ISETP.EQ.OR P4, PT, R2, RZ, P5 ;  /* 0x000000ff0200720c */ /* 0x000fe20002f82670 */
[----:B------:R-:W-:Y:S01]  /*1440*/  IMAD.MOV.U32 R14, RZ, RZ, RZ ;  /* 0x000000ffff0e7224 */ /* 0x000fe200078e00ff */
[----:B------:R-:W-:Y:S02]  /*1450*/  PLOP3.LUT P1, PT, P1, PT, PT, 0x8, 0x80 ;  /* 0x000000000080781c */ /* 0x000fe40000f2e170 */
[----:B------:R-:W-:Y:S01]  /*1460*/  CS2R R12, SRZ ;  /* 0x00000000000c7805 */ /* 0x000fe2000001ff00 */
[----:B------:R-:W-:Y:S01]  /*1470*/  IMAD.MOV.U32 R11, RZ, RZ, 0x1 ;  /* 0x00000001ff0b7424 */ /* 0x000fe200078e00ff */
[----:B------:R-:W4:Y:S01]  /*1480*/  LDC R0, c[0x0][0x374] ;  /* 0x0000dd00ff007b82 */ /* 0x000f220000000800 */
[----:B------:R-:W2:Y:S01]  /*1490*/  LDCU.64 UR22, c[0x0][0x348] ;  /* 0x00006900ff1677ac */ /* 0x000ea20008000a00 */
[----:B------:R-:W-:Y:S01]  /*14a0*/  UMOV UR6, URZ ;  /* 0x000000ff00067c82 */ /* 0x000fe20008000000 */
[----:B-1----:R-:W-:-:S04]  /*14b0*/  UIADD3 UR5, UPT, UPT, UR13, 0x1f, URZ ;  /* 0x0000001f0d057890 */ /* 0x002fc8000fffe0ff */
[----:B------:R-:W-:-:S04]  /*14c0*/  USHF.R.S32.HI UR4, URZ, 0x1f, UR5 ;  /* 0x0000001fff047899 */ /* 0x000fc80008011405 */
[----:B------:R-:W-:-:S04]  /*14d0*/  ULEA.HI UR4, UR4, UR5, URZ, 0x5 ;  /* 0x0000000504047291 */ /* 0x000fc8000f8f28ff */
[----:B------:R-:W-:Y:S02]  /*14e0*/  USHF.R.S32.HI UR15, URZ, 0x5, UR4 ;  /* 0x00000005ff0f7899 */ /* 0x000fe40008011404 */
[----:B------:R-:W-:Y:S02]  /*14f0*/  UIADD3 UR4, UPT, UPT, UR13, -0x1, URZ ;  /* 0xffffffff0d047890 */ /* 0x000fe4000fffe0ff */
[----:B------:R-:W-:Y:S02]  /*1500*/  UISETP.LT.U32.AND UP0, UPT, UR15, 0x7, UPT ;  /* 0x000000070f00788c */ /* 0x000fe4000bf01070 */
[----:B------:R-:W-:Y:S02]  /*1510*/  UISETP.GE.U32.AND UP1, UPT, UR4, -0x3f, UPT ;  /* 0xffffffc10400788c */ /* 0x000fe4000bf26070 */
[----:B------:R-:W-:Y:S02]  /*1520*/  USEL UR14, UR15, 0x7, UP0 ;  /* 0x000000070f0e7887 */ /* 0x000fe40008000000 */
[----:B------:R-:W-:-:S02]  /*1530*/  UIADD3 UR13, UPT, UPT, UR13, 0x3e, URZ ;  /* 0x0000003e0d0d7890 */ /* 0x000fc4000fffe0ff */
[----:B------:R-:W-:Y:S02]  /*1540*/  UIADD3 UR5, UPT, UPT, UR14, -0x1, URZ ;  /* 0xffffffff0e057890 */ /* 0x000fe4000fffe0ff */
[----:B------:R-:W-:-:S03]  /*1550*/  UIADD3 UR7, UPT, UPT, UR15, -UR14, URZ ;  /* 0x8000000e0f077290 */ /* 0x000fc6000fffe0ff */
[----:B------:R-:W-:-:S04]  /*1560*/  @UP1 UIADD3 UR5, UPT, UPT, UR14, URZ, URZ ;  /* 0x000000ff0e051290 */ /* 0x000fc8000fffe0ff */
[----:B--2---:R-:W-:-:S12]  /*1570*/  UIADD3 UR5, UPT, UPT, UR5, 0x1, URZ ;  /* 0x0000000105057890 */ /* 0x004fd8000fffe0ff */
.L_x_35:
[----:B------:R-:W-:Y:S01]  /*1580*/  UISETP.NE.AND UP0, UPT, UR37, URZ, UPT ;  /* 0x000000ff2500728c */ /* 0x000fe2000bf05270 */
[----:B------:R-:W1:Y:S08]  /*1590*/  S2UR UR37, SR_CgaCtaId ;  /* 0x00000000002579c3 */ /* 0x000e700000008800 */
[----:B------:R-:W-:Y:S05]  /*15a0*/  BRA.U UP0, `(.L_x_18) ;  /* 0x0000000100347547 */ /* 0x000fea000b800000 */
[----:B------:R-:W2:Y:S01]  /*15b0*/  S2R R2, SR_CgaCtaId ;  /* 0x0000000000027919 */ /* 0x000ea20000008800 */
[----:B------:R-:W-:-:S04]  /*15c0*/  MOV R3, 0x400 ;  /* 0x0000040000037802 */ /* 0x000fc80000000f00 */
[----:B--2---:R-:W-:Y:S02]  /*15d0*/  LEA R2, R2, R3, 0x18 ;  /* 0x0000000302027211 */ /* 0x004fe400078ec0ff */
[----:B------:R-:W-:-:S03]  /*15e0*/  SHF.L.U32 R3, R11, 0x1f, RZ ;  /* 0x0000001f0b037819 */ /* 0x000fc600000006ff */
[----:B------:R-:W-:-:S04]  /*15f0*/  IMAD R2, R12, 0x8, R2 ;  /* 0x000000080c027824 */ /* 0x000fc800078e0202 */
[----:B------:R-:W2:Y:S02]  /*1600*/  SYNCS.PHASECHK.TRANS64.TRYWAIT P0, [R2+URZ+0x120], R3 ;  /* 0x00012003020075a7 */ /* 0x000ea400080011ff */
[----:B--2---:R-:W-:Y:S05]  /*1610*/  @!P0 BRA `(.L_x_19) ;  /* 0x00000058001c8947 */ /* 0x004fea0003800000 */
.L_x_118:
[----:B------:R-:W-:Y:S01]  /*1620*/  VIADD R12, R12, 0x1 ;  /* 0x000000010c0c7836 */ /* 0x000fe20000000000 */
[----:B------:R2:W-:Y:S04]  /*1630*/  SYNCS.ARRIVE.TRANS64.A1T0 RZ, [R2+URZ+0x110], RZ ;  /* 0x000110ff02ff79a7 */ /* 0x0005e800081000ff */
[----:B------:R-:W-:-:S04]  /*1640*/  ISETP.NE.AND P0, PT, R12, 0x2, PT ;  /* 0x000000020c00780c */ /* 0x000fc80003f05270 */
[----:B------:R-:W-:Y:S02]  /*1650*/  SEL R12, R12, RZ, P0 ;  /* 0x000000ff0c0c7207 */ /* 0x000fe40000000000 */
[----:B--2---:R-:W-:-:S04]  /*1660*/  SEL R2, RZ, 0x1, P0 ;  /* 0x00000001ff027807 */ /* 0x004fc80000000000 */
[----:B------:R-:W-:-:S07]  /*1670*/  LOP3.LUT R11, R11, R2, RZ, 0x3c, !PT ;  /* 0x000000020b0b7212 */ /* 0x000fce00078e3cff */
.L_x_18:
[----:B------:R-:W-:Y:S01]  /*1680*/  UMOV UR4, 0x400 ;  /* 0x0000040000047882 */ /* 0x000fe20000000000 */
[----:B------:R-:W-:Y:S01]  /*1690*/  SHF.L.U32 R2, R15, 0x1f, RZ ;  /* 0x0000001f0f027819 */ /* 0x000fe200000006ff */
[----:B-1----:R-:W-:Y:S01]  /*16a0*/  ULEA UR4, UR37, UR4, 0x18 ;  /* 0x0000000425047291 */ /* 0x002fe2000f8ec0ff */
[----:B------:R-:W-:Y:S01]  /*16b0*/  R2UR UR35, R21 ;  /* 0x00000000152372ca */ /* 0x000fe200000e0000 */
[----:B------:R-:W-:Y:S01]  /*16c0*/  UISETP.GE.U32.AND UP0, UPT, UR13, 0x3f, UPT ;  /* 0x0000003f0d00788c */ /* 0x000fe2000bf06070 */
[----:B------:R-:W-:Y:S01]  /*16d0*/  R2UR UR11, R20 ;  /* 0x00000000140b72ca */ /* 0x000fe200000e0000 */
[----:B------:R-:W-:Y:S01]  /*16e0*/  ULEA UR8, UR6, UR4, 0x3 ;  /* 0x0000000406087291 */ /* 0x000fe2000f8e18ff */
[----:B------:R-:W-:-:S08]  /*16f0*/  UMOV UR24, URZ ;  /* 0x000000ff00187c82 */ /* 0x000fd00008000000 */
[----:B------:R1:W2:Y:S01]  /*1700*/  SYNCS.PHASECHK.TRANS64.TRYWAIT P0, [UR8+0x38], R2 ;  /* 0x00003802ff0075a7 */ /* 0x0002a20008001108 */
[----:B------:R-:W-:Y:S02]  /*1710*/  USHF.L.U32 UR35, UR35, 0x6, URZ ;  /* 0x0000000623237899 */ /* 0x000fe400080006ff */
[----:B------:R-:W-:Y:S01]  /*1720*/  USHF.L.U32 UR11, UR11, 0x6, URZ ;  /* 0x000000060b0b7899 */ /* 0x000fe200080006ff */
[----:B------:R-:W-:Y:S11]  /*1730*/  BRA.U !UP0, `(.L_x_20) ;  /* 0x0000000108a47547 */ /* 0x000ff6000b800000 */
[----:B------:R-:W-:Y:S01]  /*1740*/  UMOV UR16, URZ ;  /* 0x000000ff00107c82 */ /* 0x000fe20008000000 */
[----:B------:R-:W-:-:S05]  /*1750*/  UMOV UR17, UR6 ;  /* 0x0000000600117c82 */ /* 0x000fca0008000000 */
.L_x_25:
[----:B-1----:R-:W-:Y:S01]  /*1760*/  ULEA UR33, UR17, UR4, 0x3 ;  /* 0x0000000411217291 */ /* 0x002fe2000f8e18ff */
[----:B--2---:R-:W-:Y:S01]  /*1770*/  @!P5 MOV R3, 0x2000 ;  /* 0x000020000003d802 */ /* 0x004fe20000000f00 */
[----:B--2---:R-:W-:Y:S10]  /*1780*/  @P0 BRA `(.L_x_21) ;  /* 0x00000000000c0947 */ /* 0x004ff40003800000 */
[----:B------:R-:W-:-:S04]  /*1790*/  SHF.L.U32 R4, R15, 0x1f, RZ ;  /* 0x0000001f0f047819 */ /* 0x000fc800000006ff */
[----:B------:R-:W2:Y:S02]  /*17a0*/  SYNCS.PHASECHK.TRANS64.TRYWAIT P0, [UR33+0x38], R4 ;  /* 0x00003804ff0075a7 */ /* 0x000ea40008001121 */
[----:B--2---:R-:W-:Y:S05]  /*17b0*/  @!P0 BRA `(.L_x_22) ;  /* 0x0000005400c88947 */ /* 0x004fea0003800000 */
.L_x_21:
[----:B------:R2:W-:Y:S01]  /*17c0*/  @!P5 SYNCS.ARRIVE.TRANS64 RZ, [UR33], R3 ;  /* 0x00000003ffffd9a7 */ /* 0x0005e20008000021 */
[----:B------:R-:W-:Y:S04]  /*17d0*/  BSSY.RECONVERGENT B0, `(.L_x_23) ;  /* 0x0000003000007945 */ /* 0x000fe80003800200 */
[----:B------:R-:W-:Y:S05]  /*17e0*/  @P4 BRA `(.L_x_24) ;  /* 0x0000000000044947 */ /* 0x000fea0003800000 */
[----:B------:R-:W-:Y:S05]  /*17f0*/  BPT.TRAP 0x1 ;  /* 0x000000040000795c */ /* 0x000fea0000300000 */
.L_x_24:
[----:B------:R-:W-:Y:S05]  /*1800*/  BSYNC.RECONVERGENT B0 ;  /* 0x0000000000007941 */ /* 0x000fea0003800200 */
.L_x_23:
[----:B------:R-:W-:Y:S02]  /*1810*/  UIADD3 UR6, UPT, UPT, UR17, 0x1, URZ ;  /* 0x0000000111067890 */ /* 0x000fe4000fffe0ff */
[----:B------:R-:W-:Y:S02]  /*1820*/  UIADD3 UR26, UP1, UPT, UR22, 0x80, URZ ;  /* 0x00000080161a7890 */ /* 0x000fe4000ff3e0ff */
[----:B------:R-:W-:Y:S02]  /*1830*/  UISETP.NE.AND UP0, UPT, UR6, 0x7, UPT ;  /* 0x000000070600788c */ /* 0x000fe4000bf05270 */
[----:B------:R-:W-:Y:S02]  /*1840*/  USHF.L.U32 UR34, UR16, 0x5, URZ ;  /* 0x0000000510227899 */ /* 0x000fe400080006ff */
[----:B------:R-:W-:Y:S02]  /*1850*/  USEL UR9, URZ, 0x1, UP0 ;  /* 0x00000001ff097887 */ /* 0x000fe40008000000 */
[----:B------:R-:W-:-:S02]  /*1860*/  USEL UR6, UR6, URZ, UP0 ;  /* 0x000000ff06067287 */ /* 0x000fc40008000000 */
[----:B------:R-:W-:Y:S02]  /*1870*/  UIADD3 UR20, UP0, UPT, UR22, 0x180, URZ ;  /* 0x0000018016147890 */ /* 0x000fe4000ff1e0ff */
[----:B------:R-:W-:Y:S01]  /*1880*/  ULEA UR8, UR6, UR4, 0x3 ;  /* 0x0000000406087291 */ /* 0x000fe2000f8e18ff */
[----:B------:R-:W-:Y:S01]  /*1890*/  LOP3.LUT R15, R15, UR9, RZ, 0x3c, !PT ;  /* 0x000000090f0f7c12 */ /* 0x000fe2000f8e3cff */
[----:B------:R-:W-:Y:S02]  /*18a0*/  UIADD3.X UR27, UPT, UPT, URZ, UR23, URZ, UP1, !UPT ;  /* 0x00000017ff1b7290 */ /* 0x000fe40008ffe4ff */
[----:B------:R-:W-:Y:S01]  /*18b0*/  UIADD3.X UR21, UPT, UPT, URZ, UR23, URZ, UP0, !UPT ;  /* 0x00000017ff157290 */ /* 0x000fe200087fe4ff */
[----:B-1----:R-:W-:Y:S01]  /*18c0*/  SHF.L.U32 R2, R15, 0x1f, RZ ;  /* 0x0000001f0f027819 */ /* 0x002fe200000006ff */
[----:B------:R-:W-:Y:S01]  /*18d0*/  UMOV UR18, 0x0 ;  /* 0x0000000000127882 */ /* 0x000fe20000000000 */
[----:B------:R-:W-:Y:S01]  /*18e0*/  UMOV UR19, 0x10000000 ;  /* 0x1000000000137882 */ /* 0x000fe20000000000 */
[----:B------:R-:W-:Y:S01]  /*18f0*/  UMOV UR12, UR36 ;  /* 0x00000024000c7c82 */ /* 0x000fe20008000000 */
[----:B------:R1:W1:Y:S01]  /*1900*/  SYNCS.PHASECHK.TRANS64.TRYWAIT P0, [UR8+0x38], R2 ;  /* 0x00003802ff0075a7 */ /* 0x0002620008001108 */
[----:B------:R-:W-:Y:S01]  /*1910*/  ULEA UR8, UR17, UR4, 0xc ;  /* 0x0000000411087291 */ /* 0x000fe2000f8e60ff */
[----:B------:R-:W-:Y:S01]  /*1920*/  UMOV UR9, UR33 ;  /* 0x0000002100097c82 */ /* 0x000fe20008000000 */
[----:B------:R-:W-:-:S02]  /*1930*/  UMOV UR10, UR34 ;  /* 0x00000022000a7c82 */ /* 0x000fc40008000000 */
[----:B------:R-:W-:Y:S02]  /*1940*/  UIADD3 UR32, UPT, UPT, UR8, 0x3400, URZ ;  /* 0x0000340008207890 */ /* 0x000fe4000fffe0ff */
[----:B------:R-:W-:Y:S02]  /*1950*/  UIADD3 UR8, UPT, UPT, UR8, 0xa400, URZ ;  /* 0x0000a40008087890 */ /* 0x000fe4000fffe0ff */
[----:B------:R-:W-:Y:S01]  /*1960*/  UIADD3 UR16, UPT, UPT, UR16, 0x1, URZ ;  /* 0x0000000110107890 */ /* 0x000fe2000fffe0ff */
[----:B------:R-:W-:Y:S01]  /*1970*/  UMOV UR24, UR5 ;  /* 0x0000000500187c82 */ /* 0x000fe20008000000 */
[----:B------:R-:W-:Y:S02]  /*1980*/  UMOV UR17, UR6 ;  /* 0x0000000600117c82 */ /* 0x000fe40008000000 */
[----:B------:R-:W-:Y:S01]  /*1990*/  UISETP.NE.AND UP0, UPT, UR16, UR5, UPT ;  /* 0x000000051000728c */ /* 0x000fe2000bf05270 */
[----:B------:R1:W-:Y:S02]  /*19a0*/  UTMALDG.3D [UR32], [UR26], desc[UR18] ;  /* 0x000012201a0075b4 */ /* 0x0003e40008011000 */
[----:B------:R1:W-:Y:S06]  /*19b0*/  UTMALDG.3D [UR8], [UR20], desc[UR18] ;  /* 0x00001208140075b4 */ /* 0x0003ec0008011000 */
[----:B------:R-:W-:Y:S05]  /*19c0*/  BRA.U UP0, `(.L_x_25) ;  /* 0xfffffffd00647547 */ /* 0x000fea000b83ffff */
.L_x_20:
[----:B-1----:R-:W-:Y:S01]  /*19d0*/  ULEA UR8, UR6, UR4, 0x3 ;  /* 0x0000000406087291 */ /* 0x002fe2000f8e18ff */
[----:B------:R-:W-:Y:S01]  /*19e0*/  SHF.L.U32 R2, R15, 0x1f, RZ ;  /* 0x0000001f0f027819 */ /* 0x000fe200000006ff */
[----:B------:R-:W-:Y:S01]  /*19f0*/  @!P1 SYNCS.ARRIVE.TRANS64.A1T0 RZ, [UR4+0xa8], RZ ;  /* 0x0000a8ffffff99a7 */ /* 0x000fe20008100004 */
[----:B------:R-:W-:-:S06]  /*1a00*/  UISETP.GT.AND UP0, UPT, UR15, UR14, UPT ;  /* 0x0000000e0f00728c */ /* 0x000fcc000bf04270 */
[----:B--2---:R1:W2:Y:S03]  /*1a10*/  SYNCS.PHASECHK.TRANS64.TRYWAIT P0, [UR8+0x38], R2 ;  /* 0x00003802ff0075a7 */ /* 0x0042a60008001108 */
[----:B------:R-:W-:Y:S05]  /*1a20*/  BRA.U !UP0, `(.L_x_26) ;  /* 0x0000000108a87547 */ /* 0x000fea000b800000 */
[----:B------:R-:W-:Y:S01]  /*1a30*/  UIADD3 UR21, UPT, UPT, UR7, UR24, URZ ;  /* 0x0000001807157290 */ /* 0x000fe2000fffe0ff */
[----:B------:R-:W-:-:S11]  /*1a40*/  UMOV UR25, UR6 ;  /* 0x0000000600197c82 */ /* 0x000fd60008000000 */
.L_x_31:
[----:B-1----:R-:W-:Y:S01]  /*1a50*/  ULEA UR17, UR25, UR4, 0x3 ;  /* 0x0000000419117291 */ /* 0x002fe2000f8e18ff */
[----:B--2---:R-:W-:Y:S01]  /*1a60*/  @!P5 MOV R3, 0x2000 ;  /* 0x000020000003d802 */ /* 0x004fe20000000f00 */
[----:B--2---:R-:W-:Y:S10]  /*1a70*/  @P0 BRA `(.L_x_27) ;  /* 0x00000000000c0947 */ /* 0x004ff40003800000 */
[----:B------:R-:W-:-:S04]  /*1a80*/  SHF.L.U32 R4, R15, 0x1f, RZ ;  /* 0x0000001f0f047819 */ /* 0x000fc800000006ff */
[----:B------:R-:W2:Y:S02]  /*1a90*/  SYNCS.PHASECHK.TRANS64.TRYWAIT P0, [UR17+0x38], R4 ;  /* 0x00003804ff0075a7 */ /* 0x000ea40008001111 */
[----:B--2---:R-:W-:Y:S05]  /*1aa0*/  @!P0 BRA `(.L_x_28) ;  /* 0x0000005400248947 */ /* 0x004fea0003800000 */
.L_x_27:
[----:B------:R2:W-:Y:S01]  /*1ab0*/  @!P5 SYNCS.ARRIVE.TRANS64 RZ, [UR17], R3 ;  /* 0x00000003ffffd9a7 */ /* 0x0005e20008000011 */
[----:B------:R-:W-:Y:S04]  /*1ac0*/  BSSY.RECONVERGENT B0, `(.L_x_29) ;  /* 0x0000003000007945 */ /* 0x000fe80003800200 */
[----:B------:R-:W-:Y:S05]  /*1ad0*/  @P4 BRA `(.L_x_30) ;  /* 0x0000000000044947 */ /* 0x000fea0003800000 */
[----:B------:R-:W-:Y:S05]  /*1ae0*/  BPT.TRAP 0x1 ;  /* 0x000000040000795c */ /* 0x000fea0000300000 */
.L_x_30:
[----:B------:R-:W-:Y:S05]  /*1af0*/  BSYNC.RECONVERGENT B0 ;  /* 0x0000000000007941 */ /* 0x000fea0003800200 */
.L_x_29:
        /* <DEDUP_REMOVED lines=20> */
[----:B------:R-:W-:Y:S01]  /*1c40*/  UIADD3 UR8, UPT, UPT, UR8, 0xa400, URZ ;  /* 0x0000a40008087890 */ /* 0x000fe2000fffe0ff */
[----:B------:R-:W-:Y:S01]  /*1c50*/  UMOV UR9, UR17 ;  /* 0x0000001100097c82 */ /* 0x000fe20008000000 */
[----:B------:R-:W-:Y:S01]  /*1c60*/  UMOV UR10, UR18 ;  /* 0x00000012000a7c82 */ /* 0x000fe20008000000 */
[----:B------:R-:W-:Y:S01]  /*1c70*/  UIADD3 UR24, UPT, UPT, UR24, 0x1, URZ ;  /* 0x0000000118187890 */ /* 0x000fe2000fffe0ff */
[----:B------:R-:W-:-:S03]  /*1c80*/  UMOV UR25, UR6 ;  /* 0x0000000600197c82 */ /* 0x000fc60008000000 */
[----:B------:R1:W-:Y:S01]  /*1c90*/  UTMALDG.3D [UR16], [UR30], desc[UR26] ;  /* 0x00001a101e0075b4 */ /* 0x0003e20008011000 */
[----:B------:R-:W-:Y:S01]  /*1ca0*/  UISETP.NE.AND UP0, UPT, UR24, UR21, UPT ;  /* 0x000000151800728c */ /* 0x000fe2000bf05270 */
[----:B------:R1:W-:Y:S08]  /*1cb0*/  UTMALDG.3D [UR8], [UR28], desc[UR26] ;  /* 0x00001a081c0075b4 */ /* 0x0003f00008011000 */
[----:B------:R-:W-:Y:S05]  /*1cc0*/  BRA.U UP0, `(.L_x_31) ;  /* 0xfffffffd00607547 */ /* 0x000fea000b83ffff */
.L_x_26:
[C---:B-1----:R-:W-:Y:S01]  /*1cd0*/  LEA R2, R14.reuse, UR4, 0x3 ;  /* 0x000000040e027c11 */ /* 0x042fe2000f8e18ff */
[----:B------:R-:W-:Y:S01]  /*1ce0*/  NOP ;  /* 0x0000000000007918 */ /* 0x000fe20000000000 */
[----:B--2---:R-:W-:Y:S02]  /*1cf0*/  SHF.L.U32 R3, R13, 0x1f, RZ ;  /* 0x0000001f0d037819 */ /* 0x004fe400000006ff */
[----:B------:R-:W-:Y:S02]  /*1d00*/  LEA R4, R14, UR4, 0x4 ;  /* 0x000000040e047c11 */ /* 0x000fe4000f8e20ff */
[----:B------:R-:W1:Y:S02]  /*1d10*/  SYNCS.PHASECHK.TRANS64.TRYWAIT P0, [R2+URZ+0xb0], R3 ;  /* 0x0000b003020075a7 */ /* 0x000e6400080011ff */
[----:B-1----:R-:W-:Y:S05]  /*1d20*/  @!P0 BRA `(.L_x_32) ;  /* 0x00000050009c8947 */ /* 0x002fea0003800000 */
.L_x_121:
[----:B------:R-:W2:Y:S01]  /*1d30*/  LDS.128 R4, [R4+0x140] ;  /* 0x0001400004047984 */ /* 0x000ea20000000c00 */
[----:B---3--:R-:W-:Y:S01]  /*1d40*/  ISETP.GE.AND P0, PT, R26, 0x1, PT ;  /* 0x000000011a00780c */ /* 0x008fe20003f06270 */
[----:B-1----:R-:W-:Y:S01]  /*1d50*/  VIADD R2, R2, 0xc0 ;  /* 0x000000c002027836 */ /* 0x002fe20000000000 */
[----:B------:R-:W-:Y:S01]  /*1d60*/  @!PT LDS RZ, [RZ] ;  /* 0x00000000fffff984 */ /* 0x000fe20000000800 */
[----:B------:R-:W-:Y:S01]  /*1d70*/  @!PT LDS RZ, [RZ] ;  /* 0x00000000fffff984 */ /* 0x000fe20000000800 */
[----:B------:R-:W-:Y:S01]  /*1d80*/  @!PT LDS RZ, [RZ] ;  /* 0x00000000fffff984 */ /* 0x000fe20000000800 */
[----:B------:R-:W-:Y:S01]  /*1d90*/  @!PT LDS RZ, [RZ] ;  /* 0x00000000fffff984 */ /* 0x000fe20000000800 */
[----:B------:R1:W-:Y:S06]  /*1da0*/  MEMBAR.ALL.CTA ;  /* 0x0000000000007992 */ /* 0x0003ec0000008000 */
[----:B-1----:R-:W1:Y:S01]  /*1db0*/  FENCE.VIEW.ASYNC.S ;  /* 0x00000000000073c6 */ /* 0x002e620000000000 */
[----:B------:R-:W-:-:S04]  /*1dc0*/  PRMT R2, RZ, 0x654, R2 ;  /* 0x00000654ff027816 */ /* 0x000fc80000000002 */
[----:B-1----:R1:W-:Y:S01]  /*1dd0*/  SYNCS.ARRIVE.TRANS64.RED.A1T0 RZ, [R2+URZ], RZ ;  /* 0x000000ff02ff79a7 */ /* 0x0023e200081004ff */
[----:B--2---:R-:W-:-:S13]  /*1de0*/  LOP3.LUT P2, RZ, R6, 0x1, RZ, 0xc0, !PT ;  /* 0x0000000106ff7812 */ /* 0x004fda000784c0ff */
[----:B------:R-:W-:Y:S01]  /*1df0*/  @P2 SHF.R.U32.HI R3, RZ, 0x10, R5 ;  /* 0x00000010ff032819 */ /* 0x000fe20000011605 */
[----:B------:R-:W-:Y:S01]  /*1e00*/  VOTEU.ANY UP0, P2 ;  /* 0x0000000000ff7886 */ /* 0x000fe20001000100 */
[----:B------:R-:W-:Y:S02]  /*1e10*/  @P2 MOV R10, R4 ;  /* 0x00000004000a2202 */ /* 0x000fe40000000f00 */
[----:B------:R-:W-:Y:S02]  /*1e20*/  @P2 R2UR.BROADCAST UR8, R3 ;  /* 0x00000000030822ca */ /* 0x000fe400008e0000 */
[----:B------:R-:W-:-:S11]  /*1e30*/  @P2 LOP3.LUT R9, R5, 0xffff, RZ, 0xc0, !PT ;  /* 0x0000ffff05092812 */ /* 0x000fd600078ec0ff */
[----:B------:R-:W-:Y:S01]  /*1e40*/  @UP0 UMOV UR36, UR8 ;  /* 0x0000000800240c82 */ /* 0x000fe20008000000 */
[----:B-1----:R-:W-:Y:S05]  /*1e50*/  @!P0 BRA `(.L_x_33) ;  /* 0x0000000000b88947 */ /* 0x002fea0003800000 */
[----:B------:R-:W4:Y:S01]  /*1e60*/  LDC.64 R4, c[0x0][0xb18] ;  /* 0x0002c600ff047b82 */ /* 0x000f220000000a00 */
[----:B------:R-:W-:-:S07]  /*1e70*/  ISETP.NE.AND P3, PT, R26, 0x1, PT ;  /* 0x000000011a00780c */ /* 0x000fce0003f65270 */
[----:B------:R-:W1:Y:S08]  /*1e80*/  LDC.64 R6, c[0x0][0xb10] ;  /* 0x0002c400ff067b82 */ /* 0x000e700000000a00 */
[----:B------:R-:W2:Y:S08]  /*1e90*/  LDC R16, c[0x0][0xb20] ;  /* 0x0002c800ff107b82 */ /* 0x000eb00000000800 */
[----:B------:R-:W3:Y:S01]  /*1ea0*/  LDC R17, c[0x0][0xb0c] ;  /* 0x0002c300ff117b82 */ /* 0x000ee20000000800 */
[----:B----4-:R-:W-:Y:S01]  /*1eb0*/  IMAD.HI.U32 R19, R0, R5, RZ ;  /* 0x0000000500137227 */ /* 0x010fe200078e00ff */
[----:B------:R-:W-:-:S03]  /*1ec0*/  ISETP.NE.AND P0, PT, R4, 0x1, PT ;  /* 0x000000010400780c */ /* 0x000fc60003f05270 */
[----:B------:R-:W-:-:S03]  /*1ed0*/  IMAD.HI.U32 R5, R9, R5, RZ ;  /* 0x0000000509057227 */ /* 0x000fc600078e00ff */
[----:B------:R-:W4:Y:S01]  /*1ee0*/  LDC.64 R2, c[0x0][0xb28] ;  /* 0x0002ca00ff027b82 */ /* 0x000f220000000a00 */
[----:B-1----:R-:W-:-:S04]  /*1ef0*/  IMAD.HI.U32 R20, R8, R6, RZ ;  /* 0x0000000608147227 */ /* 0x002fc800078e00ff */
[----:B------:R-:W-:Y:S01]  /*1f00*/  IMAD.HI.U32 R21, R10, R6, RZ ;  /* 0x000000060a157227 */ /* 0x000fe200078e00ff */
[----:B------:R-:W-:Y:S02]  /*1f10*/  SHF.R.U32.HI R20, RZ, R7, R20 ;  /* 0x00000007ff147219 */ /* 0x000fe40000011614 */
[-C--:B--2---:R-:W-:Y:S02]  /*1f20*/  SHF.R.U32.HI R19, RZ, R16.reuse, R19 ;  /* 0x00000010ff137219 */ /* 0x084fe40000011613 */
[----:B------:R-:W-:Y:S02]  /*1f30*/  SHF.R.U32.HI R5, RZ, R16, R5 ;  /* 0x00000010ff057219 */ /* 0x000fe40000011605 */
[----:B------:R-:W-:Y:S02]  /*1f40*/  SEL R19, R0, R19, !P0 ;  /* 0x0000001300137207 */ /* 0x000fe40004000000 */
[----:B------:R-:W-:Y:S02]  /*1f50*/  SHF.R.U32.HI R21, RZ, R7, R21 ;  /* 0x00000007ff157219 */ /* 0x000fe40000011615 */
[----:B---3--:R-:W-:-:S02]  /*1f60*/  ISETP.NE.AND P1, PT, R17, 0x1, PT ;  /* 0x000000011100780c */ /* 0x008fc40003f25270 */
[----:B------:R-:W-:Y:S02]  /*1f70*/  SEL R5, R9, R5, !P0 ;  /* 0x0000000509057207 */ /* 0x000fe40004000000 */
[----:B------:R-:W-:Y:S02]  /*1f80*/  SEL R20, R8, R20, !P1 ;  /* 0x0000001408147207 */ /* 0x000fe40004800000 */
[----:B------:R-:W-:Y:S01]  /*1f90*/  SEL R21, R10, R21, !P1 ;  /* 0x000000150a157207 */ /* 0x000fe20004800000 */
[----:B----4-:R-:W-:-:S04]  /*1fa0*/  IMAD.HI.U32 R18, R19, R2, RZ ;  /* 0x0000000213127227 */ /* 0x010fc800078e00ff */
        /* <DEDUP_REMOVED lines=10> */
[----:B------:R-:W-:-:S04]  /*2050*/  @!P0 IMAD.HI.U32 R7, R21, R2, RZ ;  /* 0x0000000215078227 */ /* 0x000fc800078e00ff */
[----:B------:R-:W-:Y:S01]  /*2060*/  IMAD.MOV R2, RZ, RZ, -R6 ;  /* 0x000000ffff027224 */ /* 0x000fe200078e0a06 */
[----:B------:R-:W-:Y:S02]  /*2070*/  @!P0 SHF.R.U32.HI R3, RZ, R3, R7 ;  /* 0x00000003ff038219 */ /* 0x000fe40000011607 */
[----:B------:R-:W-:Y:S01]  /*2080*/  IADD3 R7, PT, PT, -R5, RZ, RZ ;  /* 0x000000ff05077210 */ /* 0x000fe20007ffe1ff */
[----:B------:R-:W-:Y:S01]  /*2090*/  IMAD R2, R26, R2, R5 ;  /* 0x000000021a027224 */ /* 0x000fe200078e0205 */
        /* <DEDUP_REMOVED lines=10> */
.L_x_33:
[----:B------:R-:W1:Y:S02]  /*2140*/  LDCU UR8, c[0x0][0xb30] ;  /* 0x00016600ff0877ac */ /* 0x000e640008000800 */
[----:B-1----:R-:W-:-:S09]  /*2150*/  UISETP.NE.AND UP0, UPT, UR8, 0x1, UPT ;  /* 0x000000010800788c */ /* 0x002fd2000bf05270 */
[----:B------:R-:W-:Y:S05]  /*2160*/  BRA.U UP0, `(.L_x_34) ;  /* 0x0000000100407547 */ /* 0x000fea000b800000 */
[----:B------:R-:W1:Y:S08]  /*2170*/  LDC.64 R4, c[0x0][0xb10] ;  /* 0x0002c400ff047b82 */ /* 0x000e700000000a00 */
[----:B------:R-:W2:Y:S08]  /*2180*/  LDC.64 R2, c[0x0][0xb18] ;  /* 0x0002c600ff027b82 */ /* 0x000eb00000000a00 */
[----:B------:R-:W3:Y:S08]  /*2190*/  LDC R6, c[0x0][0xb20] ;  /* 0x0002c800ff067b82 */ /* 0x000ef00000000800 */
[----:B------:R-:W4:Y:S01]  /*21a0*/  LDC R7, c[0x0][0xb0c] ;  /* 0x0002c300ff077b82 */ /* 0x000f220000000800 */
[----:B-1----:R-:W-:-:S05]  /*21b0*/  IMAD.HI.U32 R4, R10, R4, RZ ;  /* 0x000000040a047227 */ /* 0x002fca00078e00ff */
[----:B------:R-:W-:Y:S01]  /*21c0*/  SHF.R.U32.HI R4, RZ, R5, R4 ;  /* 0x00000005ff047219 */ /* 0x000fe20000011604 */
[----:B--2---:R-:W-:Y:S01]  /*21d0*/  IMAD.HI.U32 R3, R9, R3, RZ ;  /* 0x0000000309037227 */ /* 0x004fe200078e00ff */
[----:B------:R-:W-:-:S04]  /*21e0*/  ISETP.NE.AND P0, PT, R2, 0x1, PT ;  /* 0x000000010200780c */ /* 0x000fc80003f05270 */
[----:B---3--:R-:W-:-:S04]  /*21f0*/  SHF.R.U32.HI R3, RZ, R6, R3 ;  /* 0x00000006ff037219 */ /* 0x008fc80000011603 */
[----:B------:R-:W-:Y:S02]  /*2200*/  SEL R3, R9, R3, !P0 ;  /* 0x0000000309037207 */ /* 0x000fe40004000000 */
[----:B----4-:R-:W-:-:S04]  /*2210*/  ISETP.NE.AND P1, PT, R7, 0x1, PT ;  /* 0x000000010700780c */ /* 0x010fc80003f25270 */
[----:B------:R-:W-:-:S05]  /*2220*/  SEL R4, R10, R4, !P1 ;  /* 0x000000040a047207 */ /* 0x000fca0004800000 */
[----:B------:R-:W-:Y:S02]  /*2230*/  IMAD.IADD R5, R3, 0x1, -R4 ;  /* 0x0000000103057824 */ /* 0x000fe400078e0a04 */
[----:B------:R-:W-:Y:S02]  /*2240*/  IMAD.IADD R3, R4, 0x1, -R3 ;  /* 0x0000000104037824 */ /* 0x000fe400078e0a03 */
[----:B------:R-:W-:Y:S02]  /*2250*/  IMAD R10, R5, R7, R10 ;  /* 0x00000007050a7224 */ /* 0x000fe400078e020a */
[----:B------:R-:W-:-:S07]  /*2260*/  IMAD R9, R3, R2, R9 ;  /* 0x0000000203097224 */ /* 0x000fce00078e0209 */
.L_x_34:
[----:B------:R-:W-:Y:S01]  /*2270*/  VIADD R14, R14, 0x1 ;  /* 0x000000010e0e7836 */ /* 0x000fe20000000000 */
[----:B------:R-:W-:Y:S01]  /*2280*/  PLOP3.LUT P1, PT, PT, PT, PT, 0x80, 0x8 ;  /* 0x000000000008781c */ /* 0x000fe20003f2f070 */
[----:B------:R-:W-:Y:S02]  /*2290*/  IMAD.IADD R21, R10, 0x1, R59 ;  /* 0x000000010a157824 */ /* 0x000fe400078e023b */
[----:B------:R-:W-:Y:S01]  /*22a0*/  IMAD.IADD R20, R9, 0x1, R58 ;  /* 0x0000000109147824 */ /* 0x000fe200078e023a */
[----:B------:R-:W-:-:S04]  /*22b0*/  ISETP.NE.AND P0, PT, R14, 0x2, PT ;  /* 0x000000020e00780c */ /* 0x000fc80003f05270 */
[----:B------:R-:W-:Y:S02]  /*22c0*/  SEL R2, RZ, 0x1, P0 ;  /* 0x00000001ff027807 */ /* 0x000fe40000000000 */
[----:B------:R-:W-:Y:S02]  /*22d0*/  SEL R14, R14, RZ, P0 ;  /* 0x000000ff0e0e7207 */ /* 0x000fe40000000000 */
[----:B------:R-:W-:Y:S01]  /*22e0*/  LOP3.LUT R13, R13, R2, RZ, 0x3c, !PT ;  /* 0x000000020d0d7212 */ /* 0x000fe200078e3cff */
[----:B------:R-:W-:Y:S06]  /*22f0*/  @P2 BRA `(.L_x_35) ;  /* 0xfffffff000a02947 */ /* 0x000fec000383ffff */
[----:B------:R-:W-:Y:S01]  /*2300*/  UIADD3 UR4, UPT, UPT, UR4, 0x38, URZ ;  /* 0x0000003804047890 */ /* 0x000fe2000fffe0ff */
[----:B------:R-:W-:-:S03]  /*2310*/  SHF.L.U32 R2, R15, 0x1f, RZ ;  /* 0x0000001f0f027819 */ /* 0x000fc600000006ff */
[----:B------:R-:W-:-:S09]  /*2320*/  ULEA UR5, UR6, UR4, 0x3 ;  /* 0x0000000406057291 */ /* 0x000fd2000f8e18ff */
[----:B------:R-:W1:Y:S02]  /*2330*/  SYNCS.PHASECHK.TRANS64.TRYWAIT P0, [UR5], R2 ;  /* 0x00000002ff0075a7 */ /* 0x000e640008001105 */
[----:B-1----:R-:W-:Y:S05]  /*2340*/  @!P0 BRA `(.L_x_36) ;  /* 0x0000004c00288947 */ /* 0x002fea0003800000 */
.L_x_123:
[----:B------:R-:W-:-:S04]  /*2350*/  UIADD3 UR6, UPT, UPT, UR6, 0x1, URZ ;  /* 0x0000000106067890 */ /* 0x000fc8000fffe0ff */
[----:B------:R-:W-:-:S04]  /*2360*/  UISETP.NE.AND UP0, UPT, UR6, 0x7, UPT ;  /* 0x000000070600788c */ /* 0x000fc8000bf05270 */
[----:B------:R-:W-:Y:S02]  /*2370*/  USEL UR7, URZ, 0x1, UP0 ;  /* 0x00000001ff077887 */ /* 0x000fe40008000000 */
[----:B------:R-:W-:-:S04]  /*2380*/  USEL UR6, UR6, URZ, UP0 ;  /* 0x000000ff06067287 */ /* 0x000fc80008000000 */
[----:B------:R-:W-:Y:S01]  /*2390*/  ULEA UR5, UR6, UR4, 0x3 ;  /* 0x0000000406057291 */ /* 0x000fe2000f8e18ff */
[----:B-1----:R-:W-:-:S04]  /*23a0*/  LOP3.LUT R2, R15, UR7, RZ, 0x3c, !PT ;  /* 0x000000070f027c12 */ /* 0x002fc8000f8e3cff */
[----:B------:R-:W-:-:S04]  /*23b0*/  SHF.L.U32 R3, R2, 0x1f, RZ ;  /* 0x0000001f02037819 */ /* 0x000fc800000006ff */
[----:B------:R-:W1:Y:S02]  /*23c0*/  SYNCS.PHASECHK.TRANS64.TRYWAIT P0, [UR5], R3 ;  /* 0x00000003ff0075a7 */ /* 0x000e640008001105 */
[----:B-1----:R-:W-:Y:S05]  /*23d0*/  @!P0 BRA `(.L_x_37) ;  /* 0x0000004c001c8947 */ /* 0x002fea0003800000 */
.L_x_125:
[----:B------:R-:W-:-:S04]  /*23e0*/  UIADD3 UR6, UPT, UPT, UR6, 0x1, URZ ;  /* 0x0000000106067890 */ /* 0x000fc8000fffe0ff */
[----:B------:R-:W-:-:S04]  /*23f0*/  UISETP.NE.AND UP0, UPT, UR6, 0x7, UPT ;  /* 0x000000070600788c */ /* 0x000fc8000bf05270 */
[----:B------:R-:W-:Y:S02]  /*2400*/  USEL UR7, URZ, 0x1, UP0 ;  /* 0x00000001ff077887 */ /* 0x000fe40008000000 */
[----:B------:R-:W-:-:S04]  /*2410*/  USEL UR6, UR6, URZ, UP0 ;  /* 0x000000ff06067287 */ /* 0x000fc80008000000 */
[----:B------:R-:W-:Y:S01]  /*2420*/  ULEA UR5, UR6, UR4, 0x3 ;  /* 0x0000000406057291 */ /* 0x000fe2000f8e18ff */
[----:B------:R-:W-:-:S04]  /*2430*/  LOP3.LUT R2, R2, UR7, RZ, 0x3c, !PT ;  /* 0x0000000702027c12 */ /* 0x000fc8000f8e3cff */
[----:B-1----:R-:W-:-:S04]  /*2440*/  SHF.L.U32 R3, R2, 0x1f, RZ ;  /* 0x0000001f02037819 */ /* 0x002fc800000006ff */
[----:B------:R-:W1:Y:S02]  /*2450*/  SYNCS.PHASECHK.TRANS64.TRYWAIT P0, [UR5], R3 ;  /* 0x00000003ff0075a7 */ /* 0x000e640008001105 */
[----:B-1----:R-:W-:Y:S05]  /*2460*/  @!P0 BRA `(.L_x_38) ;  /* 0x0000004c00108947 */ /* 0x002fea0003800000 */
.L_x_127:
        /* <DEDUP_REMOVED lines=9> */
.L_x_129:
        /* <DEDUP_REMOVED lines=9> */
.L_x_131:
        /* <DEDUP_REMOVED lines=9> */
.L_x_133:
[----:B------:R-:W-:-:S04]  /*2620*/  UIADD3 UR6, UPT, UPT, UR6, 0x1, URZ ;  /* 0x0000000106067890 */ /* 0x000fc8000fffe0ff */
[----:B------:R-:W-:-:S04]  /*2630*/  UISETP.NE.AND UP0, UPT, UR6, 0x7, UPT ;  /* 0x000000070600788c */ /* 0x000fc8000bf05270 */
[----:B------:R-:W-:Y:S02]  /*2640*/  USEL UR5, URZ, 0x1, UP0 ;  /* 0x00000001ff057887 */ /* 0x000fe40008000000 */
[----:B------:R-:W-:-:S04]  /*2650*/  USEL UR6, UR6, URZ, UP0 ;  /* 0x000000ff06067287 */ /* 0x000fc80008000000 */
[----:B------:R-:W-:Y:S01]  /*2660*/  ULEA UR6, UR6, UR4, 0x3 ;  /* 0x0000000406067291 */ /* 0x000fe2000f8e18ff */
[----:B------:R-:W-:-:S04]  /*2670*/  LOP3.LUT R2, R2, UR5, RZ, 0x3c, !PT ;  /* 0x0000000502027c12 */ /* 0x000fc8000f8e3cff */
[----:B------:R-:W-:Y:S01]  /*2680*/  SHF.L.U32 R2, R2, 0x1f, RZ ;  /* 0x0000001f02027819 */ /* 0x000fe200000006ff */
[----:B-1--4-:R-:W-:-:S07]  /*2690*/  IMAD.U32 R0, RZ, RZ, UR6 ;  /* 0x00000006ff007e24 */ /* 0x012fce000f8e00ff */
.L_x_42:
[----:B-1----:R1:W2:Y:S02]  /*26a0*/  SYNCS.PHASECHK.TRANS64.TRYWAIT P0, [R0+URZ], R2 ;  /* 0x00000002000075a7 */ /* 0x0022a400080011ff */
[----:B--2---:R-:W-:Y:S05]  /*26b0*/  @!P0 NANOSLEEP.SYNCS 0x989680 ;  /* 0x009896800000895d */ /* 0x004fea0003900000 */
[----:B------:R-:W2:Y:S02]  /*26c0*/  @!P0 SYNCS.PHASECHK.TRANS64 P0, [R0+URZ], R2 ;  /* 0x00000002000085a7 */ /* 0x000ea400080010ff */
[----:B--2---:R-:W-:Y:S05]  /*26d0*/  @P0 EXIT ;  /* 0x000000000000094d */ /* 0x004fea0003800000 */
[----:B------:R-:W-:Y:S05]  /*26e0*/  BRA `(.L_x_42) ;  /* 0xfffffffc00ec7947 */ /* 0x000fea000383ffff */
.L_x_17:
[----:B------:R-:W-:-:S04]  /*26f0*/  UISETP.NE.AND UP1, UPT, UR37, URZ, UPT ;  /* 0x000000ff2500728c */ /* 0x000fc8000bf25270 */
[----:B------:R-:W-:-:S09]  /*2700*/  UISETP.NE.OR UP1, UPT, UR8, 0x1, UP1 ;  /* 0x000000010800788c */ /* 0x000fd20008f25670 */
[----:B------:R-:W-:Y:S05]  /*2710*/  BRA.U UP1, `(.L_x_43) ;  /* 0x0000000501487547 */ /* 0x000fea000b800000 */
[----:B------:R-:W-:Y:S01]  /*2720*/  ISETP.NE.AND P2, PT, R2, RZ, PT ;  /* 0x000000ff0200720c */ /* 0x000fe20003f45270 */
[----:B------:R-:W-:Y:S01]  /*2730*/  IMAD.MOV.U32 R12, RZ, RZ, 0x1 ;  /* 0x00000001ff0c7424 */ /* 0x000fe200078e00ff */
[----:B------:R-:W-:Y:S02]  /*2740*/  CS2R R10, SRZ ;  /* 0x00000000000a7805 */ /* 0x000fe4000001ff00 */
[----:B------:R-:W-:Y:S01]  /*2750*/  CS2R R8, SRZ ;  /* 0x0000000000087805 */ /* 0x000fe2000001ff00 */
[----:B------:R-:W-:Y:S01]  /*2760*/  UMOV UR4, 0x400 ;  /* 0x0000040000047882 */ /* 0x000fe20000000000 */
[----:B------:R-:W-:Y:S01]  /*2770*/  UMOV UR6, URZ ;  /* 0x000000ff00067c82 */ /* 0x000fe20008000000 */
[----:B------:R-:W-:-:S12]  /*2780*/  ULEA UR37, UR37, UR4, 0x18 ;  /* 0x0000000425257291 */ /* 0x000fd8000f8ec0ff */
.L_x_47:
[----:B------:R-:W-:Y:S02]  /*2790*/  LEA R0, R8, UR37, 0x3 ;  /* 0x0000002508007c11 */ /* 0x000fe4000f8e18ff */
[----:B------:R-:W-:-:S03]  /*27a0*/  SHF.L.U32 R4, R9, 0x1f, RZ ;  /* 0x0000001f09047819 */ /* 0x000fc600000006ff */
[----:B------:R-:W-:Y:S01]  /*27b0*/  VIADD R5, R0, 0x120 ;  /* 0x0000012000057836 */ /* 0x000fe20000000000 */
[----:B------:R-:W1:Y:S02]  /*27c0*/  SYNCS.PHASECHK.TRANS64.TRYWAIT P0, [R0+URZ+0x110], R4 ;  /* 0x00011004000075a7 */ /* 0x000e6400080011ff */
[----:B-1----:R-:W-:Y:S05]  /*27d0*/  @!P0 BRA `(.L_x_44) ;  /* 0x0000004800948947 */ /* 0x002fea0003800000 */
.L_x_134:
[----:B------:R-:W-:Y:S01]  /*27e0*/  ULEA UR5, UR6, UR37, 0x3 ;  /* 0x0000002506057291 */ /* 0x000fe2000f8e18ff */
[----:B-1----:R-:W-:Y:S01]  /*27f0*/  PRMT R0, RZ, 0x654, R5 ;  /* 0x00000654ff007816 */ /* 0x002fe20000000005 */
[----:B------:R-:W-:Y:S01]  /*2800*/  @!P2 IMAD.MOV.U32 R4, RZ, RZ, 0x10 ;  /* 0x00000010ff04a424 */ /* 0x000fe200078e00ff */
[----:B------:R-:W-:Y:S01]  /*2810*/  SHF.L.U32 R5, R12, 0x1f, RZ ;  /* 0x0000001f0c057819 */ /* 0x000fe200000006ff */
[----:B------:R-:W-:Y:S01]  /*2820*/  UIADD3 UR4, UPT, UPT, UR5, 0xb0, URZ ;  /* 0x000000b005047890 */ /* 0x000fe2000fffe0ff */
[----:B------:R1:W-:Y:S05]  /*2830*/  SYNCS.ARRIVE.TRANS64.RED.A1T0 RZ, [R0+URZ], RZ ;  /* 0x000000ff00ff79a7 */ /* 0x0003ea00081004ff */
[----:B------:R-:W-:Y:S01]  /*2840*/  IMAD.U32 R6, RZ, RZ, UR4 ;  /* 0x00000004ff067e24 */ /* 0x000fe2000f8e00ff */
[----:B------:R-:W2:Y:S04]  /*2850*/  SYNCS.PHASECHK.TRANS64.TRYWAIT P0, [UR5+0xc0], R5 ;  /* 0x0000c005ff0075a7 */ /* 0x000ea80008001105 */
[----:B------:R-:W-:Y:S01]  /*2860*/  PRMT R6, R2, 0x654, R6 ;  /* 0x0000065402067816 */ /* 0x000fe20000000006 */
[----:B-12---:R-:W-:Y:S06]  /*2870*/  @!P0 BRA `(.L_x_45) ;  /* 0x0000004800808947 */ /* 0x006fec0003800000 */
.L_x_136:
[----:B------:R-:W-:Y:S01]  /*2880*/  ULEA UR4, UR6, UR37, 0x4 ;  /* 0x0000002506047291 */ /* 0x000fe2000f8e20ff */
[----:B------:R-:W-:Y:S01]  /*2890*/  SEL R3, R6, R3, !P2 ;  /* 0x0000000306037207 */ /* 0x000fe20005000000 */
[----:B------:R-:W-:Y:S01]  /*28a0*/  UIADD3 UR5, UPT, UPT, UR5, 0xb0, URZ ;  /* 0x000000b005057890 */ /* 0x000fe2000fffe0ff */
[----:B-1----:R-:W-:Y:S01]  /*28b0*/  LEA R0, R11, UR37, 0x3 ;  /* 0x000000250b007c11 */ /* 0x002fe2000f8e18ff */
[----:B------:R-:W-:Y:S01]  /*28c0*/  UIADD3 UR4, UPT, UPT, UR4, 0x140, URZ ;  /* 0x0000014004047890 */ /* 0x000fe2000fffe0ff */
[----:B------:R1:W-:Y:S01]  /*28d0*/  @!P2 SYNCS.ARRIVE.TRANS64.RED RZ, [R3+URZ], R4 ;  /* 0x0000000403ffa9a7 */ /* 0x0003e200080004ff */
[----:B------:R-:W-:Y:S01]  /*28e0*/  UIADD3 UR6, UPT, UPT, UR6, 0x1, URZ ;  /* 0x0000000106067890 */ /* 0x000fe2000fffe0ff */
[----:B------:R-:W-:-:S03]  /*28f0*/  VIADD R8, R8, 0x1 ;  /* 0x0000000108087836 */ /* 0x000fc60000000000 */
[----:B------:R-:W-:Y:S02]  /*2900*/  UISETP.NE.AND UP0, UPT, UR6, 0x2, UPT ;  /* 0x000000020600788c */ /* 0x000fe4000bf05270 */
[----:B------:R-:W-:Y:S01]  /*2910*/  ISETP.NE.AND P0, PT, R8, 0x2, PT ;  /* 0x000000020800780c */ /* 0x000fe20003f05270 */
[----:B------:R-:W-:Y:S06]  /*2920*/  UGETNEXTWORKID.BROADCAST [UR4], [UR5] ;  /* 0x00000000040073ca */ /* 0x000fec0008000100 */
[----:B------:R-:W-:Y:S02]  /*2930*/  USEL UR4, URZ, 0x1, UP0 ;  /* 0x00000001ff047887 */ /* 0x000fe40008000000 */
[----:B------:R-:W-:-:S04]  /*2940*/  USEL UR6, UR6, URZ, UP0 ;  /* 0x000000ff06067287 */ /* 0x000fc80008000000 */
[----:B------:R-:W-:Y:S02]  /*2950*/  LOP3.LUT R12, R12, UR4, RZ, 0x3c, !PT ;  /* 0x000000040c0c7c12 */ /* 0x000fe4000f8e3cff */
[----:B-1----:R-:W-:-:S04]  /*2960*/  SHF.L.U32 R4, R10, 0x1f, RZ ;  /* 0x0000001f0a047819 */ /* 0x002fc800000006ff */
[----:B------:R-:W1:Y:S02]  /*2970*/  SYNCS.PHASECHK.TRANS64.TRYWAIT P1, [R0+URZ+0xb0], R4 ;  /* 0x0000b004000075a7 */ /* 0x000e6400080211ff */
[----:B-1----:R-:W-:Y:S05]  /*2980*/  @!P1 BRA `(.L_x_46) ;  /* 0x0000004800549947 */ /* 0x002fea0003800000 */
.L_x_137:
[C---:B-1----:R-:W-:Y:S01]  /*2990*/  LEA R4, R11.reuse, UR37, 0x4 ;  /* 0x000000250b047c11 */ /* 0x042fe2000f8e20ff */
[----:B------:R-:W-:Y:S01]  /*29a0*/  VIADD R0, R0, 0xc0 ;  /* 0x000000c000007836 */ /* 0x000fe20000000000 */
[----:B------:R-:W-:Y:S01]  /*29b0*/  SEL R8, R8, RZ, P0 ;  /* 0x000000ff08087207 */ /* 0x000fe20000000000 */
[----:B------:R-:W-:-:S03]  /*29c0*/  VIADD R11, R11, 0x1 ;  /* 0x000000010b0b7836 */ /* 0x000fc60000000000 */
[----:B------:R-:W1:Y:S01]  /*29d0*/  LDS.128 R4, [R4+0x140] ;  /* 0x0001400004047984 */ /* 0x000e620000000c00 */
[----:B------:R-:W-:Y:S02]  /*29e0*/  PRMT R0, RZ, 0x654, R0 ;  /* 0x00000654ff007816 */ /* 0x000fe40000000000 */
[C---:B------:R-:W-:Y:S01]  /*29f0*/  ISETP.NE.AND P1, PT, R11.reuse, 0x2, PT ;  /* 0x000000020b00780c */ /* 0x040fe20003f25270 */
[----:B------:R-:W-:Y:S01]  /*2a00*/  @!PT LDS RZ, [RZ] ;  /* 0x00000000fffff984 */ /* 0x000fe20000000800 */
[----:B------:R-:W-:Y:S01]  /*2a10*/  @!PT LDS RZ, [RZ] ;  /* 0x00000000fffff984 */ /* 0x000fe20000000800 */
[----:B------:R-:W-:Y:S01]  /*2a20*/  @!PT LDS RZ, [RZ] ;  /* 0x00000000fffff984 */ /* 0x000fe20000000800 */
[----:B------:R-:W-:Y:S01]  /*2a30*/  @!PT LDS RZ, [RZ] ;  /* 0x00000000fffff984 */ /* 0x000fe20000000800 */
[----:B------:R2:W-:Y:S06]  /*2a40*/  MEMBAR.ALL.CTA ;  /* 0x0000000000007992 */ /* 0x0005ec0000008000 */
[----:B--2---:R-:W2:Y:S01]  /*2a50*/  FENCE.VIEW.ASYNC.S ;  /* 0x00000000000073c6 */ /* 0x004ea20000000000 */
[----:B------:R-:W-:Y:S01]  /*2a60*/  SEL R11, R11, RZ, P1 ;  /* 0x000000ff0b0b7207 */ /* 0x000fe20000800000 */
[----:B--2---:R2:W-:Y:S01]  /*2a70*/  SYNCS.ARRIVE.TRANS64.RED.A1T0 RZ, [R0+URZ], RZ ;  /* 0x000000ff00ff79a7 */ /* 0x0045e200081004ff */
[----:B-1----:R-:W-:-:S02]  /*2a80*/  LOP3.LUT P3, RZ, R6, 0x1, RZ, 0xc0, !PT ;  /* 0x0000000106ff7812 */ /* 0x002fc4000786c0ff */
[----:B------:R-:W-:-:S04]  /*2a90*/  SEL R4, RZ, 0x1, P1 ;  /* 0x00000001ff047807 */ /* 0x000fc80000800000 */
[----:B------:R-:W-:Y:S02]  /*2aa0*/  LOP3.LUT R10, R10, R4, RZ, 0x3c, !PT ;  /* 0x000000040a0a7212 */ /* 0x000fe400078e3cff */
[----:B--2---:R-:W-:-:S04]  /*2ab0*/  SEL R0, RZ, 0x1, P0 ;  /* 0x00000001ff007807 */ /* 0x004fc80000000000 */
[----:B------:R-:W-:Y:S01]  /*2ac0*/  LOP3.LUT R9, R9, R0, RZ, 0x3c, !PT ;  /* 0x0000000009097212 */ /* 0x000fe200078e3cff */
[----:B------:R-:W-:Y:S06]  /*2ad0*/  @P3 BRA `(.L_x_47) ;  /* 0xfffffffc002c3947 */ /* 0x000fec000383ffff */
[----:B------:R-:W-:Y:S01]  /*2ae0*/  ULEA UR5, UR6, UR37, 0x3 ;  /* 0x0000002506057291 */ /* 0x000fe2000f8e18ff */
[----:B------:R-:W-:-:S08]  /*2af0*/  SHF.L.U32 R2, R12, 0x1f, RZ ;  /* 0x0000001f0c027819 */ /* 0x000fd000000006ff */
[----:B------:R-:W1:Y:S02]  /*2b00*/  SYNCS.PHASECHK.TRANS64 P0, [UR5+0xc0], R2 ;  /* 0x0000c002ff0075a7 */ /* 0x000e640008001005 */
[----:B-1----:R-:W-:Y:S05]  /*2b10*/  @P0 BRA `(.L_x_48) ;  /* 0x0000000000080947 */ /* 0x002fea0003800000 */
[----:B------:R-:W1:Y:S02]  /*2b20*/  SYNCS.PHASECHK.TRANS64.TRYWAIT P0, [UR5+0xc0], R2 ;  /* 0x0000c002ff0075a7 */ /* 0x000e640008001105 */
[----:B-1----:R-:W-:Y:S05]  /*2b30*/  @!P0 BRA `(.L_x_49) ;  /* 0x0000004400fc8947 */ /* 0x002fea0003800000 */
.L_x_48:
[----:B------:R-:W-:-:S04]  /*2b40*/  UIADD3 UR4, UPT, UPT, UR6, 0x1, URZ ;  /* 0x0000000106047890 */ /* 0x000fc8000fffe0ff */
[----:B------:R-:W-:-:S04]  /*2b50*/  UISETP.NE.AND UP0, UPT, UR4, 0x2, UPT ;  /* 0x000000020400788c */ /* 0x000fc8000bf05270 */
[----:B------:R-:W-:Y:S02]  /*2b60*/  USEL UR7, URZ, 0x1, UP0 ;  /* 0x00000001ff077887 */ /* 0x000fe40008000000 */
[----:B------:R-:W-:-:S04]  /*2b70*/  USEL UR4, UR4, URZ, UP0 ;  /* 0x000000ff04047287 */ /* 0x000fc80008000000 */
[----:B------:R-:W-:Y:S01]  /*2b80*/  ULEA UR4, UR4, UR37, 0x3 ;  /* 0x0000002504047291 */ /* 0x000fe2000f8e18ff */
[----:B-1----:R-:W-:-:S04]  /*2b90*/  LOP3.LUT R2, R12, UR7, RZ, 0x3c, !PT ;  /* 0x000000070c027c12 */ /* 0x002fc8000f8e3cff */
[----:B------:R-:W-:-:S04]  /*2ba0*/  SHF.L.U32 R0, R2, 0x1f, RZ ;  /* 0x0000001f02007819 */ /* 0x000fc800000006ff */
[----:B------:R-:W1:Y:S02]  /*2bb0*/  SYNCS.PHASECHK.TRANS64 P0, [UR4+0xc0], R0 ;  /* 0x0000c000ff0075a7 */ /* 0x000e640008001004 */
[----:B-1----:R-:W-:Y:S05]  /*2bc0*/  @P0 EXIT ;  /* 0x000000000000094d */ /* 0x002fea0003800000 */
[----:B------:R-:W-:Y:S02]  /*2bd0*/  SHF.L.U32 R2, R2, 0x1f, RZ ;  /* 0x0000001f02027819 */ /* 0x000fe400000006ff */
[----:B------:R-:W-:-:S07]  /*2be0*/  MOV R0, UR4 ;  /* 0x0000000400007c02 */ /* 0x000fce0008000f00 */
.L_x_50:
[----:B-1----:R1:W2:Y:S02]  /*2bf0*/  SYNCS.PHASECHK.TRANS64.TRYWAIT P0, [R0+URZ+0xc0], R2 ;  /* 0x0000c002000075a7 */ /* 0x0022a400080011ff */
[----:B--2---:R-:W-:Y:S05]  /*2c00*/  @!P0 NANOSLEEP.SYNCS 0x989680 ;  /* 0x009896800000895d */ /* 0x004fea0003900000 */
[----:B------:R-:W2:Y:S02]  /*2c10*/  @!P0 SYNCS.PHASECHK.TRANS64 P0, [R0+URZ+0xc0], R2 ;  /* 0x0000c002000085a7 */ /* 0x000ea400080010ff */
[----:B--2---:R-:W-:Y:S05]  /*2c20*/  @P0 EXIT ;  /* 0x000000000000094d */ /* 0x004fea0003800000 */
[----:B------:R-:W-:Y:S05]  /*2c30*/  BRA `(.L_x_50) ;  /* 0xfffffffc00ec7947 */ /* 0x000fea000383ffff */
.L_x_43:
[----:B------:R-:W-:-:S09]  /*2c40*/  UISETP.NE.AND UP1, UPT, UR8, URZ, UPT ;  /* 0x000000ff0800728c */ /* 0x000fd2000bf25270 */
[----:B------:R-:W-:Y:S05]  /*2c50*/  BRA.U UP1, `(.L_x_51) ;  /* 0x0000000d01947547 */ /* 0x000fea000b800000 */
[----:B------:R-:W-:Y:S01]  /*2c60*/  UMOV UR4, 0x40 ;  /* 0x0000004000047882 */ /* 0x000fe20000000000 */
[----:B------:R-:W-:Y:S01]  /*2c70*/  NOP ;  /* 0x0000000000007918 */ /* 0x000fe20000000000 */
[----:B------:R-:W-:Y:S01]  /*2c80*/  ULEA UR4, UR37, UR4, 0x18 ;  /* 0x0000000425047291 */ /* 0x000fe2000f8ec0ff */
[----:B------:R-:W-:Y:S02]  /*2c90*/  UMOV UR5, 0x400 ;  /* 0x0000040000057882 */ /* 0x000fe40000000000 */
[----:B------:R-:W-:-:S06]  /*2ca0*/  ULEA UR37, UR37, UR5, 0x18 ;  /* 0x0000000525257291 */ /* 0x000fcc000f8ec0ff */
[----:B------:R-:W1:Y:S02]  /*2cb0*/  LDS.U8 R0, [UR4+0x1c] ;  /* 0x00001c04ff007984 */ /* 0x000e640008000000 */
[----:B-1----:R-:W-:-:S13]  /*2cc0*/  ISETP.NE.AND P0, PT, R0, RZ, PT ;  /* 0x000000ff0000720c */ /* 0x002fda0003f05270 */
[----:B------:R-:W-:Y:S05]  /*2cd0*/  @P0 BRA `(.L_x_52) ;  /* 0x0000000000580947 */ /* 0x000fea0003800000 */
[----:B------:R-:W-:-:S13]  /*2ce0*/  ELECT P0, URZ, PT ;  /* 0x0000000000ff782f */ /* 0x000fda0003800000 */
[----:B------:R-:W-:Y:S05]  /*2cf0*/  @!P0 BRA `(.L_x_53) ;  /* 0x0000000000608947 */ /* 0x000fea0003800000 */
[----:B------:R-:W-:Y:S01]  /*2d00*/  UMOV UR5, 0x10 ;  /* 0x0000001000057882 */ /* 0x000fe20000000000 */
[----:B------:R-:W-:Y:S01]  /*2d10*/  HFMA2 R0, -RZ, RZ, 0, 5.9604644775390625e-08 ;  /* 0x00000001ff007431 */ /* 0x000fe200000001ff */
[----:B------:R-:W-:-:S03]  /*2d20*/  MOV R2, 0xffff ;  /* 0x0000ffff00027802 */ /* 0x000fc60000000f00 */
[----:B------:R-:W-:Y:S04]  /*2d30*/  DEPBAR.LE SB1, 0x36 ;  /* 0x00009d800000791a */ /* 0x000fe80000000000 */
[----:B------:R-:W1:Y:S02]  /*2d40*/  UTCATOMSWS.FIND_AND_SET.ALIGN UP0, UR5, UR5 ;  /* 0x00000005000575e3 */ /* 0x000e640008000800 */
[----:B-1----:R-:W-:Y:S01]  /*2d50*/  MOV R3, UR5 ;  /* 0x0000000500037c02 */ /* 0x002fe20008000f00 */
[----:B------:R-:W-:Y:S06]  /*2d60*/  BRA.U UP0, `(.L_x_54) ;  /* 0x0000000100187547 */ /* 0x000fec000b800000 */
.L_x_55:
[----:B------:R-:W-:Y:S05]  /*2d70*/  NANOSLEEP 0x64 ;  /* 0x000000640000795d */ /* 0x000fea0003800000 */
[----:B------:R-:W-:-:S05]  /*2d80*/  UMOV UR5, 0x10 ;  /* 0x0000001000057882 */ /* 0x000fca0000000000 */
[----:B------:R-:W-:Y:S04]  /*2d90*/  DEPBAR.LE SB1, 0x36 ;  /* 0x00009d800000791a */ /* 0x000fe80000000000 */
[----:B------:R-:W1:Y:S02]  /*2da0*/  UTCATOMSWS.FIND_AND_SET.ALIGN UP0, UR5, UR5 ;  /* 0x00000005000575e3 */ /* 0x000e640008000800 */
[----:B-1----:R-:W-:Y:S01]  /*2db0*/  MOV R3, UR5 ;  /* 0x0000000500037c02 */ /* 0x002fe20008000f00 */
[----:B------:R-:W-:Y:S05]  /*2dc0*/  BRA.U !UP0, `(.L_x_55) ;  /* 0xfffffffd08e87547 */ /* 0x000fea000b83ffff */
.L_x_54:
[-C--:B------:R-:W-:Y:S02]  /*2dd0*/  SHF.L.U32 R2, R2, R3.reuse, RZ ;  /* 0x0000000302027219 */ /* 0x080fe400000006ff */
[----:B------:R-:W-:Y:S01]  /*2de0*/  SHF.L.U32 R0, R0, R3, RZ ;  /* 0x0000000300007219 */ /* 0x000fe200000006ff */
[----:B------:R-:W-:Y:S02]  /*2df0*/  IMAD.SHL.U32 R3, R3, 0x20, RZ ;  /* 0x0000002003037824 */ /* 0x000fe400078e00ff */
[----:B------:R1:W-:Y:S04]  /*2e00*/  ATOMS.OR RZ, [UR4+0x14], R2 ;  /* 0x00001402ffff798c */ /* 0x0003e8000b000004 */
[----:B------:R1:W-:Y:S04]  /*2e10*/  ATOMS.OR RZ, [UR4+0x18], R0 ;  /* 0x00001800ffff798c */ /* 0x0003e8000b000004 */
[----:B------:R1:W-:Y:S01]  /*2e20*/  STS [UR37+0x160], R3 ;  /* 0x00016003ff007988 */ /* 0x0003e20008000825 */
[----:B------:R-:W-:Y:S05]  /*2e30*/  BRA `(.L_x_53) ;  /* 0x0000000000107947 */ /* 0x000fea0003800000 */
.L_x_52:
[----:B------:R-:W-:Y:S02]  /*2e40*/  MOV R0, 0xffffffff ;  /* 0xffffffff00007802 */ /* 0x000fe40000000f00 */
[----:B------:R-:W-:-:S03]  /*2e50*/  MOV R2, 0x2e80 ;  /* 0x00002e8000027802 */ /* 0x000fc60000000f00 */
[----:B------:R1:W-:Y:S04]  /*2e60*/  STS [UR37+0x160], R0 ;  /* 0x00016000ff007988 */ /* 0x0003e80008000825 */
[----:B-1-3-5:R-:W-:Y:S05]  /*2e70*/  CALL.REL.NOINC `($__internal_1_$__cuda_sm10x_tcgen05_guardrail_trap_phase_invalid_during_alloc) ;  /* 0x0000004800d07944 */ /* 0x02afea0003c00000 */
.L_x_53:
[----:B------:R-:W-:Y:S05]  /*2e80*/  WARPSYNC.ALL ;  /* 0x0000000000007948 */ /* 0x000fea0003800000 */
[----:B------:R-:W2:Y:S01]  /*2e90*/  S2UR UR6, SR_CgaCtaId ;  /* 0x00000000000679c3 */ /* 0x000ea20000008800 */
[----:B------:R-:W-:Y:S01]  /*2ea0*/  UMOV UR4, 0x400 ;  /* 0x0000040000047882 */ /* 0x000fe20000000000 */
[----:B------:R-:W-:-:S06]  /*2eb0*/  NOP ;  /* 0x0000000000007918 */ /* 0x000fcc0000000000 */
[----:B------:R-:W-:Y:S06]  /*2ec0*/  BAR.ARV 0x6, 0xa0 ;  /* 0x0182800000007b1d */ /* 0x000fec0000002000 */
[----:B------:R-:W4:Y:S01]  /*2ed0*/  LDCU UR7, c[0x0][0x38c] ;  /* 0x00007180ff0777ac */ /* 0x000f220008000800 */
[----:B------:R-:W-:Y:S01]  /*2ee0*/  IMAD.MOV.U32 R11, RZ, RZ, 0x1 ;  /* 0x00000001ff0b7424 */ /* 0x000fe200078e00ff */
[----:B------:R-:W-:Y:S01]  /*2ef0*/  CS2R R8, SRZ ;  /* 0x0000000000087805 */ /* 0x000fe2000001ff00 */
[----:B------:R-:W-:Y:S01]  /*2f00*/  IMAD.MOV.U32 R10, RZ, RZ, RZ ;  /* 0x000000ffff0a7224 */ /* 0x000fe200078e00ff */
[----:B------:R-:W-:Y:S01]  /*2f10*/  UMOV UR18, URZ ;  /* 0x000000ff00127c82 */ /* 0x000fe20008000000 */
[----:B------:R-:W-:Y:S01]  /*2f20*/  UMOV UR17, URZ ;  /* 0x000000ff00117c82 */ /* 0x000fe20008000000 */
[----:B------:R-:W-:Y:S01]  /*2f30*/  UMOV UR22, 0x0 ;  /* 0x0000000000167882 */ /* 0x000fe20000000000 */
[----:B------:R-:W-:Y:S01]  /*2f40*/  UMOV UR23, 0x4100010 ;  /* 0x0410001000177882 */ /* 0x000fe20000000000 */
[----:B------:R-:W-:Y:S01]  /*2f50*/  UMOV UR20, 0x0 ;  /* 0x0000000000147882 */ /* 0x000fe20000000000 */
[----:B------:R-:W-:Y:S01]  /*2f60*/  UMOV UR21, 0x4100010 ;  /* 0x0410001000157882 */ /* 0x000fe20000000000 */
[----:B--2---:R-:W-:Y:S01]  /*2f70*/  ULEA UR6, UR6, UR4, 0x18 ;  /* 0x0000000406067291 */ /* 0x004fe2000f8ec0ff */
[----:B------:R-:W2:Y:S03]  /*2f80*/  LDCU UR4, c[0x0][0x38c] ;  /* 0x00007180ff0477ac */ /* 0x000ea60008000800 */
[----:B------:R-:W-:-:S02]  /*2f90*/  UIADD3 UR11, UPT, UPT, UR6, 0x3400, URZ ;  /* 0x00003400060b7890 */ /* 0x000fc4000fffe0ff */
[----:B----4-:R-:W-:-:S03]  /*2fa0*/  UIADD3 UR7, UPT, UPT, UR7, 0x1f, URZ ;  /* 0x0000001f07077890 */ /* 0x010fc6000fffe0ff */
[----:B-1----:R-:W1:Y:S01]  /*2fb0*/  LDS R0, [UR6+0x160] ;  /* 0x00016006ff007984 */ /* 0x002e620008000800 */
[----:B------:R-:W-:Y:S02]  /*2fc0*/  UIADD3 UR12, UPT, UPT, UR6, 0xa400, URZ ;  /* 0x0000a400060c7890 */ /* 0x000fe4000fffe0ff */
[----:B------:R-:W-:Y:S02]  /*2fd0*/  USHF.R.S32.HI UR5, URZ, 0x1f, UR7 ;  /* 0x0000001fff057899 */ /* 0x000fe40008011407 */
[----:B------:R-:W-:Y:S02]  /*2fe0*/  USHF.R.U32.HI UR11, URZ, 0x4, UR11 ;  /* 0x00000004ff0b7899 */ /* 0x000fe4000801160b */
[----:B------:R-:W-:Y:S02]  /*2ff0*/  ULEA.HI UR5, UR5, UR7, URZ, 0x5 ;  /* 0x0000000705057291 */ /* 0x000fe4000f8f28ff */
[----:B------:R-:W-:Y:S02]  /*3000*/  USHF.R.U32.HI UR12, URZ, 0x4, UR12 ;  /* 0x00000004ff0c7899 */ /* 0x000fe4000801160c */
[----:B------:R-:W-:-:S02]  /*3010*/  USHF.R.S32.HI UR5, URZ, 0x5, UR5 ;  /* 0x00000005ff057899 */ /* 0x000fc40008011405 */
[----:B------:R-:W-:Y:S02]  /*3020*/  ULOP3.LUT UR11, UR11, 0x3fff, URZ, 0xc0, !UPT ;  /* 0x00003fff0b0b7892 */ /* 0x000fe4000f8ec0ff */
[----:B------:R-:W-:Y:S02]  /*3030*/  UISETP.LT.AND UP0, UPT, UR5, 0x1, UPT ;  /* 0x000000010500788c */ /* 0x000fe4000bf01270 */
[----:B------:R-:W-:Y:S02]  /*3040*/  ULOP3.LUT UR12, UR12, 0x3fff, URZ, 0xc0, !UPT ;  /* 0x00003fff0c0c7892 */ /* 0x000fe4000f8ec0ff */
[----:B------:R-:W-:Y:S02]  /*3050*/  USEL UR10, UR5, 0x1, !UP0 ;  /* 0x00000001050a7887 */ /* 0x000fe4000c000000 */
[----:B------:R-:W-:Y:S02]  /*3060*/  ULOP3.LUT UR11, UR11, 0x10000, URZ, 0xfc, !UPT ;  /* 0x000100000b0b7892 */ /* 0x000fe4000f8efcff */
[----:B------:R-:W-:-:S02]  /*3070*/  ULOP3.LUT UR12, UR12, 0x10000, URZ, 0xfc, !UPT ;  /* 0x000100000c0c7892 */ /* 0x000fc4000f8efcff */
[----:B------:R-:W-:Y:S02]  /*3080*/  UIADD3 UR10, UPT, UPT, -UR10, URZ, URZ ;  /* 0x000000ff0a0a7290 */ /* 0x000fe4000fffe1ff */
[----:B--2---:R-:W-:Y:S01]  /*3090*/  UISETP.GE.AND UP3, UPT, UR4, 0x1, UPT ;  /* 0x000000010400788c */ /* 0x004fe2000bf66270 */
[----:B-1----:R-:W-:-:S15]  /*30a0*/  R2UR UR19, R0 ;  /* 0x00000000001372ca */ /* 0x002fde00000e0000 */
.L_x_62:
[----:B------:R-:W-:Y:S02]  /*30b0*/  LEA R0, R10, UR6, 0x3 ;  /* 0x000000060a007c11 */ /* 0x000fe4000f8e18ff */
[----:B------:R-:W-:Y:S02]  /*30c0*/  SHF.L.U32 R2, R9, 0x1f, RZ ;  /* 0x0000001f09027819 */ /* 0x000fe400000006ff */
[----:B------:R-:W-:Y:S01]  /*30d0*/  PLOP3.LUT P0, PT, PT, PT, UP3, 0x80, 0x8 ;  /* 0x000000000008781c */ /* 0x000fe20003f0f038 */
[----:B------:R-:W-:Y:S01]  /*30e0*/  VIADD R3, R0, 0xc0 ;  /* 0x000000c000037836 */ /* 0x000fe20000000000 */
[----:B-1----:R-:W1:Y:S02]  /*30f0*/  SYNCS.PHASECHK.TRANS64.TRYWAIT P1, [R0+URZ+0xb0], R2 ;  /* 0x0000b002000075a7 */ /* 0x002e6400080211ff */
[----:B-1--4-:R-:W-:Y:S09]  /*3100*/  @!P1 BRA `(.L_x_56) ;  /* 0x0000004000a09947 */ /* 0x012ff20003800000 */
.L_x_139:
[----:B------:R-:W-:Y:S01]  /*3110*/  LEA R4, R10, UR6, 0x4 ;  /* 0x000000060a047c11 */ /* 0x000fe2000f8e20ff */
[----:B------:R-:W-:Y:S01]  /*3120*/  @UP3 ULEA UR4, UR17, UR6, 0x3 ;  /* 0x0000000611043291 */ /* 0x000fe2000f8e18ff */
[----:B------:R-:W-:Y:S01]  /*3130*/  PLOP3.LUT P2, PT, PT, PT, PT, 0x80, 0x8 ;  /* 0x000000000008781c */ /* 0x000fe20003f4f070 */
[----:B------:R-:W-:Y:S01]  /*3140*/  ULEA UR8, UR18, UR6, 0x3 ;  /* 0x0000000612087291 */ /* 0x000fe2000f8e18ff */
[----:B------:R-:W-:Y:S02]  /*3150*/  PRMT R3, RZ, 0x654, R3 ;  /* 0x00000654ff037816 */ /* 0x000fe40000000003 */
[----:B------:R-:W2:Y:S01]  /*3160*/  LDS.128 R4, [R4+0x140] ;  /* 0x0001400004047984 */ /* 0x000ea20000000c00 */
[----:B-1----:R-:W-:Y:S02]  /*3170*/  @P0 SHF.L.U32 R2, R8, 0x1f, RZ ;  /* 0x0000001f08020819 */ /* 0x002fe400000006ff */
[----:B------:R-:W-:Y:S01]  /*3180*/  SHF.L.U32 R0, R11, 0x1f, RZ ;  /* 0x0000001f0b007819 */ /* 0x000fe200000006ff */
[----:B------:R-:W-:Y:S01]  /*3190*/  @!PT LDS RZ, [RZ] ;  /* 0x00000000fffff984 */ /* 0x000fe20000000800 */
[----:B------:R-:W-:Y:S01]  /*31a0*/  @!PT LDS RZ, [RZ] ;  /* 0x00000000fffff984 */ /* 0x000fe20000000800 */
[----:B------:R-:W-:Y:S01]  /*31b0*/  @!PT LDS RZ, [RZ] ;  /* 0x00000000fffff984 */ /* 0x000fe20000000800 */
[----:B------:R-:W-:Y:S01]  /*31c0*/  @!PT LDS RZ, [RZ] ;  /* 0x00000000fffff984 */ /* 0x000fe20000000800 */
[----:B------:R1:W-:Y:S06]  /*31d0*/  MEMBAR.ALL.CTA ;  /* 0x0000000000007992 */ /* 0x0003ec0000008000 */
[----:B-1----:R-:W1:Y:S02]  /*31e0*/  FENCE.VIEW.ASYNC.S ;  /* 0x00000000000073c6 */ /* 0x002e640000000000 */
[----:B-1----:R1:W-:Y:S01]  /*31f0*/  SYNCS.ARRIVE.TRANS64.RED.A1T0 RZ, [R3+URZ], RZ ;  /* 0x000000ff03ff79a7 */ /* 0x0023e200081004ff */
[----:B------:R1:W4:Y:S01]  /*3200*/  @P0 SYNCS.PHASECHK.TRANS64.TRYWAIT P2, [UR4], R2 ;  /* 0x00000002ff0005a7 */ /* 0x0003220008041104 */
[----:B------:R-:W-:Y:S01]  /*3210*/  ULEA.HI UR4, UR18, UR18, URZ, 0x1 ;  /* 0x0000001212047291 */ /* 0x000fe2000f8f08ff */
[----:B--2---:R-:W-:-:S03]  /*3220*/  LOP3.LUT P1, RZ, R6, 0x1, RZ, 0xc0, !PT ;  /* 0x0000000106ff7812 */ /* 0x004fc6000782c0ff */
[----:B------:R-:W-:Y:S02]  /*3230*/  USHF.L.U32 UR9, UR4, 0x5, URZ ;  /* 0x0000000504097899 */ /* 0x000fe400080006ff */
[----:B------:R-:W-:Y:S02]  /*3240*/  ULOP3.LUT UR4, UR4, 0xffe, URZ, 0xc0, !UPT ;  /* 0x00000ffe04047892 */ /* 0x000fe4000f8ec0ff */
[----:B------:R-:W-:Y:S02]  /*3250*/  ULOP3.LUT UR9, UR9, 0xffffffc0, URZ, 0xc0, !UPT ;  /* 0xffffffc009097892 */ /* 0x000fe4000f8ec0ff */
[----:B------:R-:W-:Y:S02]  /*3260*/  UIADD3 UR4, UPT, UPT, -UR4, UR18, URZ ;  /* 0x0000001204047290 */ /* 0x000fe4000fffe1ff */
[----:B------:R-:W-:Y:S01]  /*3270*/  UIADD3 UR9, UPT, UPT, UR19, UR9, URZ ;  /* 0x0000000913097290 */ /* 0x000fe2000fffe0ff */
[----:B------:R-:W2:Y:S03]  /*3280*/  SYNCS.PHASECHK.TRANS64.TRYWAIT P0, [UR8+0xf0], R0 ;  /* 0x0000f000ff0075a7 */ /* 0x000ea60008001108 */
[----:B------:R-:W-:Y:S01]  /*3290*/  ULEA UR9, UR4, UR9, 0x14 ;  /* 0x0000000904097291 */ /* 0x000fe2000f8ea0ff */
[----:B-12-4-:R-:W-:Y:S11]  /*32a0*/  @!P0 BRA `(.L_x_57) ;  /* 0x00000040004c8947 */ /* 0x016ff60003800000 */
.L_x_141:
[----:B------:R-:W-:Y:S01]  /*32b0*/  IADD3 R10, PT, PT, R10, 0x1, RZ ;  /* 0x000000010a0a7810 */ /* 0x000fe20007ffe0ff */
[----:B------:R-:W-:Y:S06]  /*32c0*/  BRA.U !UP3, `(.L_x_58) ;  /* 0x000000010b987547 */ /* 0x000fec000b800000 */
[----:B------:R-:W-:Y:S01]  /*32d0*/  UPLOP3.LUT UP4, UPT, UPT, UPT, UPT, 0x40, 0x4 ;  /* 0x000000000004789c */ /* 0x000fe20003f8e870 */
[----:B------:R-:W-:Y:S01]  /*32e0*/  UMOV UR16, UR10 ;  /* 0x0000000a00107c82 */ /* 0x000fe20008000000 */
[----:B------:R-:W-:Y:S01]  /*32f0*/  UMOV UR15, UR5 ;  /* 0x00000005000f7c82 */ /* 0x000fe20008000000 */
[----:B------:R-:W-:-:S08]  /*3300*/  UMOV UR14, UR17 ;  /* 0x00000011000e7c82 */ /* 0x000fd00008000000 */
.L_x_61:
[----:B------:R-:W-:Y:S02]  /*3310*/  UIADD3 UR16, UPT, UPT, UR16, 0x1, URZ ;  /* 0x0000000110107890 */ /* 0x000fe4000fffe0ff */
[----:B--2---:R-:W-:Y:S02]  /*3320*/  ULEA UR7, UR14, UR6, 0x3 ;  /* 0x000000060e077291 */ /* 0x004fe4000f8e18ff */
[----:B------:R-:W-:Y:S01]  /*3330*/  UISETP.NE.AND UP0, UPT, UR16, URZ, UPT ;  /* 0x000000ff1000728c */ /* 0x000fe2000bf05270 */
[----:B----4-:R-:W-:Y:S10]  /*3340*/  @P2 BRA `(.L_x_59) ;  /* 0x00000000000c2947 */ /* 0x010ff40003800000 */
[----:B-1----:R-:W-:Y:S04]  /*3350*/  SHF.L.U32 R2, R8, 0x1f, RZ ;  /* 0x0000001f08027819 */ /* 0x002fe800000006ff */
[----:B------:R-:W1:Y:S02]  /*3360*/  SYNCS.PHASECHK.TRANS64.TRYWAIT P0, [UR7], R2 ;  /* 0x00000002ff0075a7 */ /* 0x000e640008001107 */
[----:B-1----:R-:W-:Y:S05]  /*3370*/  @!P0 BRA `(.L_x_60) ;  /* 0x0000004000308947 */ /* 0x002fea0003800000 */
.L_x_59:
[----:B------:R-:W-:Y:S01]  /*3380*/  UISETP.NE.AND UP1, UPT, UR15, 0x1, UPT ;  /* 0x000000010f00788c */ /* 0x000fe2000bf25270 */
[----:B------:R-:W-:Y:S01]  /*3390*/  PLOP3.LUT P2, PT, PT, PT, PT, 0x80, 0x8 ;  /* 0x000000000008781c */ /* 0x000fe20003f4f070 */
[----:B------:R-:W-:Y:S02]  /*33a0*/  UIADD3 UR17, UPT, UPT, UR14, 0x1, URZ ;  /* 0x000000010e117890 */ /* 0x000fe4000fffe0ff */
[----:B------:R-:W-:Y:S02]  /*33b0*/  ULEA UR24, UR14, UR12, 0x8 ;  /* 0x0000000c0e187291 */ /* 0x000fe4000f8e40ff */
[----:B------:R-:W-:Y:S01]  /*33c0*/  UISETP.NE.AND UP2, UPT, UR17, 0x7, UPT ;  /* 0x000000071100788c */ /* 0x000fe2000bf45270 */
[----:B------:R-:W-:Y:S01]  /*33d0*/  PLOP3.LUT P0, PT, PT, PT, UP1, 0x80, 0x8 ;  /* 0x000000000008781c */ /* 0x000fe20003f0f018 */
[----:B------:R-:W-:Y:S02]  /*33e0*/  ULEA UR26, UR14, UR11, 0x8 ;  /* 0x0000000b0e1a7291 */ /* 0x000fe4000f8e40ff */
[----:B------:R-:W-:Y:S02]  /*33f0*/  USEL UR13, URZ, 0x1, UP2 ;  /* 0x00000001ff0d7887 */ /* 0x000fe40009000000 */
[----:B------:R-:W-:Y:S02]  /*3400*/  USEL UR17, UR17, URZ, UP2 ;  /* 0x000000ff11117287 */ /* 0x000fe40009000000 */
[----:B------:R-:W-:Y:S02]  /*3410*/  UIADD3 UR30, UPT, UPT, UR24, 0x2, URZ ;  /* 0x00000002181e7890 */ /* 0x000fe4000fffe0ff */
[----:B------:R-:W-:Y:S01]  /*3420*/  @UP1 ULEA UR4, UR17, UR6, 0x3 ;  /* 0x0000000611041291 */ /* 0x000fe2000f8e18ff */
[----:B------:R-:W-:Y:S01]  /*3430*/  LOP3.LUT R8, R8, UR13, RZ, 0x3c, !PT ;  /* 0x0000000d08087c12 */ /* 0x000fe2000f8e3cff */
[----:B------:R-:W-:Y:S02]  /*3440*/  UIADD3 UR28, UPT, UPT, UR26, 0x2, URZ ;  /* 0x000000021a1c7890 */ /* 0x000fe4000fffe0ff */
[----:B------:R-:W-:Y:S01]  /*3450*/  UIADD3 UR7, UPT, UPT, UR7, 0x38, URZ ;  /* 0x0000003807077890 */ /* 0x000fe2000fffe0ff */
[----:B-1----:R-:W-:Y:S01]  /*3460*/  @P0 SHF.L.U32 R0, R8, 0x1f, RZ ;  /* 0x0000001f08000819 */ /* 0x002fe200000006ff */
[----:B------:R-:W-:Y:S01]  /*3470*/  UMOV UR25, 0x80004020 ;  /* 0x8000402000197882 */ /* 0x000fe20000000000 */
[----:B------:R-:W-:Y:S01]  /*3480*/  UMOV UR27, 0x80004020 ;  /* 0x80004020001b7882 */ /* 0x000fe20000000000 */
[----:B------:R-:W-:Y:S01]  /*3490*/  UMOV UR31, 0x80004020 ;  /* 0x80004020001f7882 */ /* 0x000fe20000000000 */
[----:B------:R2:W4:Y:S01]  /*34a0*/  @P0 SYNCS.PHASECHK.TRANS64.TRYWAIT P2, [UR4], R0 ;  /* 0x00000000ff0005a7 */ /* 0x0005220008041104 */
[----:B------:R-:W-:Y:S01]  /*34b0*/  UIADD3 UR15, UPT, UPT, UR15, -0x1, URZ ;  /* 0xffffffff0f0f7890 */ /* 0x000fe2000fffe0ff */
[----:B------:R2:W-:Y:S01]  /*34c0*/  UTCHMMA gdesc[UR26], gdesc[UR24], tmem[UR9], tmem[UR22], idesc[UR23], UP4 ;  /* 0x00ff16181a0075ea */ /* 0x0005e2000a000009 */
[----:B------:R-:W-:Y:S01]  /*34d0*/  UPLOP3.LUT UP4, UPT, UPT, UPT, UPT, 0x80, 0x8 ;  /* 0x000000000008789c */ /* 0x000fe20003f8f070 */
[----:B------:R-:W-:Y:S01]  /*34e0*/  UMOV UR29, 0x80004020 ;  /* 0x80004020001d7882 */ /* 0x000fe20000000000 */
[----:B------:R-:W-:Y:S01]  /*34f0*/  UMOV UR14, UR17 ;  /* 0x00000011000e7c82 */ /* 0x000fe20008000000 */
[----:B------:R2:W-:Y:S01]  /*3500*/  UTCHMMA gdesc[UR28], gdesc[UR30], tmem[UR9], tmem[UR20], idesc[UR21], UPT ;  /* 0x00ff141e1c0075ea */ /* 0x0005e2000b800009 */
[----:B------:R2:W-:Y:S01]  /*3510*/  UTCBAR [UR7], URZ ;  /* 0x000000ff070073e9 */ /* 0x0005e200080000ff */
[----:B------:R-:W-:Y:S06]  /*3520*/  BRA.U UP0, `(.L_x_61) ;  /* 0xfffffffd00787547 */ /* 0x000fec000b83ffff */
.L_x_58:
[----:B------:R-:W-:Y:S01]  /*3530*/  UIADD3 UR18, UPT, UPT, UR18, 0x1, URZ ;  /* 0x0000000112127890 */ /* 0x000fe2000fffe0ff */
[C---:B------:R-:W-:Y:S01]  /*3540*/  ISETP.NE.AND P0, PT, R10.reuse, 0x2, PT ;  /* 0x000000020a00780c */ /* 0x040fe20003f05270 */
[----:B------:R-:W-:Y:S02]  /*3550*/  UIADD3 UR8, UPT, UPT, UR8, 0xd0, URZ ;  /* 0x000000d008087890 */ /* 0x000fe4000fffe0ff */
[----:B------:R-:W-:Y:S01]  /*3560*/  UISETP.NE.AND UP0, UPT, UR18, 0x4, UPT ;  /* 0x000000041200788c */ /* 0x000fe2000bf05270 */
[----:B-12---:R-:W-:Y:S02]  /*3570*/  SEL R0, RZ, 0x1, P0 ;  /* 0x00000001ff007807 */ /* 0x006fe40000000000 */
[----:B------:R-:W-:Y:S01]  /*3580*/  SEL R10, R10, RZ, P0 ;  /* 0x000000ff0a0a7207 */ /* 0x000fe20000000000 */
[----:B------:R-:W-:Y:S01]  /*3590*/  USEL UR4, URZ, 0x1, UP0 ;  /* 0x00000001ff047887 */ /* 0x000fe20008000000 */
[----:B------:R-:W-:Y:S01]  /*35a0*/  LOP3.LUT R9, R9, R0, RZ, 0x3c, !PT ;  /* 0x0000000009097212 */ /* 0x000fe200078e3cff */
[----:B------:R-:W-:Y:S01]  /*35b0*/  USEL UR18, UR18, URZ, UP0 ;  /* 0x000000ff12127287 */ /* 0x000fe20008000000 */
[----:B------:R1:W-:Y:S03]  /*35c0*/  UTCBAR [UR8], URZ ;  /* 0x000000ff080073e9 */ /* 0x0003e600080000ff */
[----:B------:R-:W-:Y:S01]  /*35d0*/  LOP3.LUT R11, R11, UR4, RZ, 0x3c, !PT ;  /* 0x000000040b0b7c12 */ /* 0x000fe2000f8e3cff */
[----:B------:R-:W-:Y:S07]  /*35e0*/  @P1 BRA `(.L_x_62) ;  /* 0xfffffff800b01947 */ /* 0x000fee000383ffff */
[----:B------:R-:W2:Y:S01]  /*35f0*/  S2UR UR4, SR_CgaCtaId ;  /* 0x00000000000479c3 */ /* 0x000ea20000008800 */
[----:B------:R-:W-:Y:S01]  /*3600*/  ELECT P0, URZ, PT ;  /* 0x0000000000ff782f */ /* 0x000fe20003800000 */
[----:B------:R-:W-:Y:S01]  /*3610*/  IMAD.MOV.U32 R0, RZ, RZ, 0x1 ;  /* 0x00000001ff007424 */ /* 0x000fe200078e00ff */
[----:B------:R-:W-:Y:S01]  /*3620*/  UIADD3 UR6, UPT, UPT, UR6, 0xf0, URZ ;  /* 0x000000f006067890 */ /* 0x000fe2000fffe0ff */
[----:B------:R-:W-:Y:S01]  /*3630*/  SHF.L.U32 R2, R11, 0x1f, RZ ;  /* 0x0000001f0b027819 */ /* 0x000fe200000006ff */
[----:B------:R-:W-:-:S03]  /*3640*/  UMOV UR5, 0x40 ;  /* 0x0000004000057882 */ /* 0x000fc60000000000 */
[----:B------:R-:W-:Y:S01]  /*3650*/  UVIRTCOUNT.DEALLOC.SMPOOL 0x80 ;  /* 0x000000800000784c */ /* 0x000fe20000000000 */
[----:B--2---:R-:W-:Y:S02]  /*3660*/  ULEA UR4, UR4, UR5, 0x18 ;  /* 0x0000000504047291 */ /* 0x004fe4000f8ec0ff */
[----:B------:R-:W-:-:S07]  /*3670*/  ULEA UR5, UR18, UR6, 0x3 ;  /* 0x0000000612057291 */ /* 0x000fce000f8e18ff */
[----:B------:R2:W-:Y:S02]  /*3680*/  @P0 STS.U8 [UR4+0x1c], R0 ;  /* 0x00001c00ff000988 */ /* 0x0005e40008000004 */
[----:B------:R-:W3:Y:S02]  /*3690*/  SYNCS.PHASECHK.TRANS64.TRYWAIT P0, [UR5], R2 ;  /* 0x00000002ff0075a7 */ /* 0x000ee40008001105 */
[----:B--23--:R-:W-:Y:S05]  /*36a0*/  @!P0 BRA `(.L_x_63) ;  /* 0x0000003c007c8947 */ /* 0x00cfea0003800000 */
.L_x_144:
[----:B------:R-:W-:-:S04]  /*36b0*/  UIADD3 UR7, UPT, UPT, UR18, 0x1, URZ ;  /* 0x0000000112077890 */ /* 0x000fc8000fffe0ff */
[----:B------:R-:W-:-:S04]  /*36c0*/  UISETP.NE.AND UP0, UPT, UR7, 0x4, UPT ;  /* 0x000000040700788c */ /* 0x000fc8000bf05270 */
[----:B-1----:R-:W-:Y:S02]  /*36d0*/  USEL UR8, URZ, 0x1, UP0 ;  /* 0x00000001ff087887 */ /* 0x002fe40008000000 */
[----:B------:R-:W-:-:S04]  /*36e0*/  USEL UR7, UR7, URZ, UP0 ;  /* 0x000000ff07077287 */ /* 0x000fc80008000000 */
[----:B------:R-:W-:Y:S01]  /*36f0*/  ULEA UR5, UR7, UR6, 0x3 ;  /* 0x0000000607057291 */ /* 0x000fe2000f8e18ff */
[----:B--2---:R-:W-:-:S04]  /*3700*/  LOP3.LUT R2, R11, UR8, RZ, 0x3c, !PT ;  /* 0x000000080b027c12 */ /* 0x004fc8000f8e3cff */
[----:B------:R-:W-:-:S04]  /*3710*/  SHF.L.U32 R3, R2, 0x1f, RZ ;  /* 0x0000001f02037819 */ /* 0x000fc800000006ff */
[----:B------:R-:W1:Y:S02]  /*3720*/  SYNCS.PHASECHK.TRANS64.TRYWAIT P0, [UR5], R3 ;  /* 0x00000003ff0075a7 */ /* 0x000e640008001105 */
[----:B-1----:R-:W-:Y:S05]  /*3730*/  @!P0 BRA `(.L_x_64) ;  /* 0x0000003c00708947 */ /* 0x002fea0003800000 */
.L_x_146:
        /* <DEDUP_REMOVED lines=9> */
.L_x_148:
[----:B------:R-:W-:-:S04]  /*37d0*/  UIADD3 UR7, UPT, UPT, UR7, 0x1, URZ ;  /* 0x0000000107077890 */ /* 0x000fc8000fffe0ff */
[----:B------:R-:W-:-:S04]  /*37e0*/  UISETP.NE.AND UP0, UPT, UR7, 0x4, UPT ;  /* 0x000000040700788c */ /* 0x000fc8000bf05270 */
[----:B------:R-:W-:Y:S02]  /*37f0*/  USEL UR5, URZ, 0x1, UP0 ;  /* 0x00000001ff057887 */ /* 0x000fe40008000000 */
[----:B------:R-:W-:-:S04]  /*3800*/  USEL UR7, UR7, URZ, UP0 ;  /* 0x000000ff07077287 */ /* 0x000fc80008000000 */
[----:B------:R-:W-:Y:S01]  /*3810*/  ULEA UR7, UR7, UR6, 0x3 ;  /* 0x0000000607077291 */ /* 0x000fe2000f8e18ff */
[----:B------:R-:W-:-:S04]  /*3820*/  LOP3.LUT R2, R2, UR5, RZ, 0x3c, !PT ;  /* 0x0000000502027c12 */ /* 0x000fc8000f8e3cff */
[----:B------:R-:W-:-:S04]  /*3830*/  SHF.L.U32 R2, R2, 0x1f, RZ ;  /* 0x0000001f02027819 */ /* 0x000fc800000006ff */
[----:B------:R-:W2:Y:S02]  /*3840*/  SYNCS.PHASECHK.TRANS64.TRYWAIT P0, [UR7], R2 ;  /* 0x00000002ff0075a7 */ /* 0x000ea40008001107 */
[----:B--2---:R-:W-:Y:S05]  /*3850*/  @!P0 BRA `(.L_x_66) ;  /* 0x0000003c00588947 */ /* 0x004fea0003800000 */
.L_x_150:
[----:B------:R-:W-:Y:S01]  /*3860*/  NOP ;  /* 0x0000000000007918 */ /* 0x000fe20000000000 */
[----:B-1----:R-:W1:Y:S01]  /*3870*/  LDS R0, [UR4+0x14] ;  /* 0x00001404ff007984 */ /* 0x002e620008000800 */
[----:B------:R-:W-:Y:S01]  /*3880*/  ULOP3.LUT UR6, UR19, 0xffff, URZ, 0xc0, !UPT ;  /* 0x0000ffff13067892 */ /* 0x000fe2000f8ec0ff */
[----:B------:R-:W-:Y:S01]  /*3890*/  UMOV UR8, 0xffff ;  /* 0x0000ffff00087882 */ /* 0x000fe20000000000 */
[----:B------:R-:W-:Y:S02]  /*38a0*/  UMOV UR5, 0x1 ;  /* 0x0000000100057882 */ /* 0x000fe40000000000 */
[----:B------:R-:W-:-:S04]  /*38b0*/  USHF.R.U32.HI UR6, URZ, 0x5, UR6 ;  /* 0x00000005ff067899 */ /* 0x000fc80008011606 */
[----:B------:R-:W-:Y:S02]  /*38c0*/  USHF.L.U32 UR8, UR8, UR6, URZ ;  /* 0x0000000608087299 */ /* 0x000fe400080006ff */
[----:B------:R-:W-:-:S04]  /*38d0*/  USHF.L.U32 UR5, UR5, UR6, URZ ;  /* 0x0000000605057299 */ /* 0x000fc800080006ff */
[----:B-1----:R-:W-:-:S04]  /*38e0*/  LOP3.LUT R0, R0, UR8, RZ, 0xc0, !PT ;  /* 0x0000000800007c12 */ /* 0x002fc8000f8ec0ff */
[----:B------:R-:W-:-:S13]  /*38f0*/  ISETP.NE.AND P0, PT, R0, UR8, PT ;  /* 0x0000000800007c0c */ /* 0x000fda000bf05270 */
[----:B------:R-:W-:Y:S05]  /*3900*/  @P0 BRA `(.L_x_67) ;  /* 0x0000000000580947 */ /* 0x000fea0003800000 */
[----:B------:R-:W1:Y:S02]  /*3910*/  LDS R0, [UR4+0x18] ;  /* 0x00001804ff007984 */ /* 0x000e640008000800 */
[----:B-1----:R-:W-:-:S04]  /*3920*/  LOP3.LUT R0, R0, UR5, RZ, 0xc0, !PT ;  /* 0x0000000500007c12 */ /* 0x002fc8000f8ec0ff */
[----:B------:R-:W-:-:S13]  /*3930*/  ISETP.NE.AND P0, PT, R0, UR5, PT ;  /* 0x0000000500007c0c */ /* 0x000fda000bf05270 */
[----:B------:R-:W-:Y:S05]  /*3940*/  @P0 BRA `(.L_x_68) ;  /* 0x00000000003c0947 */ /* 0x000fea0003800000 */
[----:B------:R-:W1:Y:S01]  /*3950*/  S2R R2, SR_LANEID ;  /* 0x0000000000027919 */ /* 0x000e620000000000 */
[----:B------:R-:W-:Y:S01]  /*3960*/  ULOP3.LUT UR8, URZ, UR8, URZ, 0x33, !UPT ;  /* 0x00000008ff087292 */ /* 0x000fe2000f8e33ff */
[----:B------:R-:W-:Y:S02]  /*3970*/  VOTEU.ANY UR7, UPT, PT ;  /* 0x0000000000077886 */ /* 0x000fe400038e0100 */
[----:B------:R-:W-:-:S03]  /*3980*/  UFLO.U32 UR7, UR7 ;  /* 0x00000007000772bd */ /* 0x000fc600080e0000 */
[----:B------:R-:W-:-:S04]  /*3990*/  IMAD.U32 R0, RZ, RZ, UR8 ;  /* 0x00000008ff007e24 */ /* 0x000fc8000f8e00ff */
[----:B------:R2:W3:Y:S02]  /*39a0*/  REDUX UR6, R0 ;  /* 0x00000000000673c4 */ /* 0x0004e40000000000 */
[----:B------:R1:W-:Y:S02]  /*39b0*/  UTCATOMSWS.AND URZ, UR8 ;  /* 0x0000000800ff79e3 */ /* 0x0003e40008000000 */
[----:B-1----:R-:W-:Y:S02]  /*39c0*/  ISETP.EQ.U32.AND P0, PT, R2, UR7, PT ;  /* 0x0000000702007c0c */ /* 0x002fe4000bf02070 */
[----:B--2---:R-:W-:Y:S02]  /*39d0*/  LOP3.LUT R0, RZ, UR5, RZ, 0x33, !PT ;  /* 0x00000005ff007c12 */ /* 0x004fe4000f8e33ff */
[----:B---3--:R-:W-:Y:S02]  /*39e0*/  MOV R2, UR6 ;  /* 0x0000000600027c02 */ /* 0x008fe40008000f00 */
[----:B------:R-:W1:Y:S07]  /*39f0*/  REDUX UR5, R0 ;  /* 0x00000000000573c4 */ /* 0x000e6e0000000000 */
[----:B------:R2:W-:Y:S01]  /*3a00*/  @P0 ATOMS.AND RZ, [UR4+0x14], R2 ;  /* 0x00001402ffff098c */ /* 0x0005e2000a800004 */
[----:B-1----:R-:W-:-:S05]  /*3a10*/  IMAD.U32 R0, RZ, RZ, UR5 ;  /* 0x00000005ff007e24 */ /* 0x002fca000f8e00ff */
[----:B------:R2:W-:Y:S01]  /*3a20*/  @P0 ATOMS.AND RZ, [UR4+0x18], R0 ;  /* 0x00001800ffff098c */ /* 0x0005e2000a800004 */
[----:B------:R-:W-:Y:S05]  /*3a30*/  BRA `(.L_x_69) ;  /* 0x0000000000147947 */ /* 0x000fea0003800000 */
.L_x_68:
[----:B------:R-:W-:Y:S02]  /*3a40*/  MOV R2, 0x3a60 ;  /* 0x00003a6000027802 */ /* 0x000fe40000000f00 */
[----:B----45:R-:W-:Y:S05]  /*3a50*/  CALL.REL.NOINC `($__internal_0_$__cuda_sm10x_tcgen05_guardrail_trap_col_being_dealloced_not_returned_by_alloc) ;  /* 0x0000003c00cc7944 */ /* 0x030fea0003c00000 */
[----:B------:R-:W-:Y:S05]  /*3a60*/  BRA `(.L_x_69) ;  /* 0x0000000000087947 */ /* 0x000fea0003800000 */
.L_x_67:
[----:B------:R-:W-:Y:S02]  /*3a70*/  MOV R2, 0x3a90 ;  /* 0x00003a9000027802 */ /* 0x000fe40000000f00 */
[----:B----45:R-:W-:Y:S05]  /*3a80*/  CALL.REL.NOINC `($__internal_2_$__cuda_sm10x_tcgen05_guardrail_trap_unallocated_columns_being_dealloced) ;  /* 0x0000003c00d87944 */ /* 0x030fea0003c00000 */
.L_x_69:
[----:B------:R-:W-:Y:S01]  /*3a90*/  NOP ;  /* 0x0000000000007918 */ /* 0x000fe20000000000 */
[----:B------:R-:W-:Y:S05]  /*3aa0*/  EXIT ;  /* 0x000000000000794d */ /* 0x000fea0003800000 */
.L_x_51:
[----:B------:R-:W-:-:S09]  /*3ab0*/  UISETP.NE.OR UP2, UPT, UR8, 0x3, !UP2 ;  /* 0x000000030800788c */ /* 0x000fd2000d745670 */
[----:B------:R-:W-:Y:S05]  /*3ac0*/  BRA.U UP2, `(.L_x_70) ;  /* 0x0000000d02ac7547 */ /* 0x000fea000b800000 */
[----:B------:R-:W1:Y:S01]  /*3ad0*/  LDC R0, c[0x0][0xb30] ;  /* 0x0002cc00ff007b82 */ /* 0x000e620000000800 */
[----:B------:R-:W2:Y:S01]  /*3ae0*/  LDCU.64 UR8, c[0x0][0x888] ;  /* 0x00011100ff0877ac */ /* 0x000ea20008000a00 */
[----:B------:R-:W-:Y:S01]  /*3af0*/  IMAD.MOV.U32 R32, RZ, RZ, 0x1 ;  /* 0x00000001ff207424 */ /* 0x000fe200078e00ff */
[----:B------:R-:W-:Y:S01]  /*3b00*/  CS2R R28, SRZ ;  /* 0x00000000001c7805 */ /* 0x000fe2000001ff00 */
[----:B------:R-:W-:Y:S01]  /*3b10*/  IMAD.MOV.U32 R25, RZ, RZ, 0x1000 ;  /* 0x00001000ff197424 */ /* 0x000fe200078e00ff */
[----:B------:R-:W4:Y:S03]  /*3b20*/  LDCU.64 UR4, c[0x0][0x890] ;  /* 0x00011200ff0477ac */ /* 0x000f260008000a00 */
[----:B------:R-:W3:Y:S01]  /*3b30*/  LDC R24, c[0x0][0x370] ;  /* 0x0000dc00ff187b82 */ /* 0x000ee20000000800 */
[----:B------:R-:W-:Y:S01]  /*3b40*/  UMOV UR7, 0x400 ;  /* 0x0000040000077882 */ /* 0x000fe20000000000 */
[----:B------:R-:W-:-:S02]  /*3b50*/  UPLOP3.LUT UP1, UPT, UPT, UPT, UPT, 0x40, 0x4 ;  /* 0x000000000004789c */ /* 0x000fc40003f2e870 */
[----:B------:R-:W-:Y:S01]  /*3b60*/  ULEA UR7, UR37, UR7, 0x18 ;  /* 0x0000000725077291 */ /* 0x000fe2000f8ec0ff */
[----:B------:R-:W-:-:S03]  /*3b70*/  UMOV UR13, URZ ;  /* 0x000000ff000d7c82 */ /* 0x000fc60008000000 */
[----:B------:R-:W3:Y:S01]  /*3b80*/  LDC R3, c[0x0][0xb0c] ;  /* 0x0002c300ff037b82 */ /* 0x000ee20000000800 */
[----:B--2---:R-:W-:Y:S02]  /*3b90*/  UISETP.NE.U32.AND UP3, UPT, UR8, URZ, UPT ;  /* 0x000000ff0800728c */ /* 0x004fe4000bf65070 */
[----:B----4-:R-:W-:-:S05]  /*3ba0*/  UISETP.NE.U32.AND UP4, UPT, UR4, URZ, UPT ;  /* 0x000000ff0400728c */ /* 0x010fca000bf85070 */
[----:B------:R-:W2:Y:S01]  /*3bb0*/  LDC R22, c[0x0][0xb20] ;  /* 0x0002c800ff167b82 */ /* 0x000ea20000000800 */
[----:B-1----:R-:W-:Y:S01]  /*3bc0*/  ISETP.NE.AND P1, PT, R0, 0x1, PT ;  /* 0x000000010000780c */ /* 0x002fe20003f25270 */
[----:B------:R-:W-:Y:S02]  /*3bd0*/  UISETP.NE.AND.EX UP3, UPT, UR9, URZ, UPT, UP3 ;  /* 0x000000ff0900728c */ /* 0x000fe4000bf65330 */
[----:B------:R-:W-:-:S04]  /*3be0*/  UISETP.NE.AND.EX UP4, UPT, UR5, URZ, UPT, UP4 ;  /* 0x000000ff0500728c */ /* 0x000fc8000bf85340 */
[----:B------:R-:W1:Y:S08]  /*3bf0*/  LDC.64 R30, c[0x0][0x348] ;  /* 0x0000d200ff1e7b82 */ /* 0x000e700000000a00 */
[----:B------:R-:W4:Y:S08]  /*3c00*/  LDC.64 R14, c[0x0][0xb10] ;  /* 0x0002c400ff0e7b82 */ /* 0x000f300000000a00 */
[----:B------:R-:W1:Y:S08]  /*3c10*/  LDC.64 R6, c[0x0][0xb18] ;  /* 0x0002c600ff067b82 */ /* 0x000e700000000a00 */
[----:B------:R-:W1:Y:S08]  /*3c20*/  LDC.64 R4, c[0x0][0xb28] ;  /* 0x0002ca00ff047b82 */ /* 0x000e700000000a00 */
[----:B--23--:R-:W1:Y:S02]  /*3c30*/  LDC R23, c[0x0][0x374] ;  /* 0x0000dd00ff177b82 */ /* 0x00ce640000000800 */
.L_x_79:
[C---:B------:R-:W-:Y:S02]  /*3c40*/  LEA R0, R29.reuse, UR7, 0x3 ;  /* 0x000000071d007c11 */ /* 0x040fe4000f8e18ff */
[----:B------:R-:W-:Y:S02]  /*3c50*/  SHF.L.U32 R2, R28, 0x1f, RZ ;  /* 0x0000001f1c027819 */ /* 0x000fe400000006ff */
[----:B------:R-:W-:Y:S02]  /*3c60*/  LEA R16, R29, UR7, 0x4 ;  /* 0x000000071d107c11 */ /* 0x000fe4000f8e20ff */
[----:B--2---:R-:W2:Y:S02]  /*3c70*/  SYNCS.PHASECHK.TRANS64.TRYWAIT P0, [R0+URZ+0xb0], R2 ;  /* 0x0000b002000075a7 */ /* 0x004ea400080011ff */
[----:B--2---:R-:W-:Y:S05]  /*3c80*/  @!P0 BRA `(.L_x_71) ;  /* 0x0000003800648947 */ /* 0x004fea0003800000 */
.L_x_151:
[----:B------:R-:W-:Y:S01]  /*3c90*/  ISETP.GE.AND P0, PT, R26, 0x1, PT ;  /* 0x000000011a00780c */ /* 0x000fe20003f06270 */
[----:B------:R-:W3:Y:S01]  /*3ca0*/  LDS.128 R16, [R16+0x140] ;  /* 0x0001400010107984 */ /* 0x000ee20000000c00 */
[----:B--2---:R-:W-:Y:S01]  /*3cb0*/  VIADD R0, R0, 0xc0 ;  /* 0x000000c000007836 */ /* 0x004fe20000000000 */
[----:B------:R-:W-:Y:S01]  /*3cc0*/  @!PT LDS RZ, [RZ] ;  /* 0x00000000fffff984 */ /* 0x000fe20000000800 */
[----:B------:R-:W-:Y:S01]  /*3cd0*/  @!PT LDS RZ, [RZ] ;  /* 0x00000000fffff984 */ /* 0x000fe20000000800 */
[----:B------:R-:W-:Y:S01]  /*3ce0*/  @!PT LDS RZ, [RZ] ;  /* 0x00000000fffff984 */ /* 0x000fe20000000800 */
[----:B------:R-:W-:Y:S01]  /*3cf0*/  @!PT LDS RZ, [RZ] ;  /* 0x00000000fffff984 */ /* 0x000fe20000000800 */
[----:B------:R2:W-:Y:S06]  /*3d00*/  MEMBAR.ALL.CTA ;  /* 0x0000000000007992 */ /* 0x0005ec0000008000 */
[----:B--2---:R-:W2:Y:S01]  /*3d10*/  FENCE.VIEW.ASYNC.S ;  /* 0x00000000000073c6 */ /* 0x004ea20000000000 */
[----:B------:R-:W-:Y:S04]  /*3d20*/  PRMT R0, RZ, 0x654, R0 ;  /* 0x00000654ff007816 */ /* 0x000fe80000000000 */
[----:B--2---:R2:W-:Y:S01]  /*3d30*/  SYNCS.ARRIVE.TRANS64.RED.A1T0 RZ, [R0+URZ], RZ ;  /* 0x000000ff00ff79a7 */ /* 0x0045e200081004ff */
[----:B---3--:R-:W-:Y:S11]  /*3d40*/  LOP3.LUT P3, RZ, R18, 0x1, RZ, 0xc0, !PT ;  /* 0x0000000112ff7812 */ /* 0x008ff6000786c0ff */
[----:B------:R-:W-:Y:S02]  /*3d50*/  @!UPT UIADD3 URZ, UPT, UPT, URZ, URZ, URZ ;  /* 0x000000fffffff290 */ /* 0x000fe4000fffe0ff */
[----:B------:R-:W-:Y:S02]  /*3d60*/  @P3 MOV R11, R16 ;  /* 0x00000010000b3202 */ /* 0x000fe40000000f00 */
[----:B------:R-:W-:Y:S01]  /*3d70*/  @P3 LOP3.LUT R10, R17, 0xffff, RZ, 0xc0, !PT ;  /* 0x0000ffff110a3812 */ /* 0x000fe200078ec0ff */
[----:B--2---:R-:W-:Y:S06]  /*3d80*/  @!P0 BRA `(.L_x_72) ;  /* 0x0000000000a48947 */ /* 0x004fec0003800000 */
[-C--:B-1----:R-:W-:Y:S01]  /*3d90*/  IMAD.HI.U32 R0, R23, R7.reuse, RZ ;  /* 0x0000000717007227 */ /* 0x082fe200078e00ff */
[----:B------:R-:W-:Y:S02]  /*3da0*/  ISETP.NE.AND P0, PT, R6, 0x1, PT ;  /* 0x000000010600780c */ /* 0x000fe40003f05270 */
[----:B------:R-:W-:Y:S01]  /*3db0*/  ISETP.NE.AND P2, PT, R26, 0x1, PT ;  /* 0x000000011a00780c */ /* 0x000fe20003f45270 */
[----:B----4-:R-:W-:Y:S01]  /*3dc0*/  IMAD.HI.U32 R9, R24, R14, RZ ;  /* 0x0000000e18097227 */ /* 0x010fe200078e00ff */
[----:B------:R-:W-:Y:S02]  /*3dd0*/  SHF.R.U32.HI R0, RZ, R22, R0 ;  /* 0x00000016ff007219 */ /* 0x000fe40000011600 */
[----:B------:R-:W-:Y:S01]  /*3de0*/  ISETP.NE.AND P4, PT, R3, 0x1, PT ;  /* 0x000000010300780c */ /* 0x000fe20003f85270 */
[----:B------:R-:W-:Y:S01]  /*3df0*/  IMAD.HI.U32 R13, R10, R7, RZ ;  /* 0x000000070a0d7227 */ /* 0x000fe200078e00ff */
[----:B------:R-:W-:Y:S02]  /*3e00*/  SHF.R.U32.HI R9, RZ, R15, R9 ;  /* 0x0000000fff097219 */ /* 0x000fe40000011609 */
[----:B------:R-:W-:Y:S01]  /*3e10*/  SEL R0, R23, R0, !P0 ;  /* 0x0000000017007207 */ /* 0x000fe20004000000 */
[----:B------:R-:W-:Y:S01]  /*3e20*/  IMAD.HI.U32 R12, R11, R14, RZ ;  /* 0x0000000e0b0c7227 */ /* 0x000fe200078e00ff */
[----:B------:R-:W-:Y:S03]  /*3e30*/  SEL R9, R24, R9, !P4 ;  /* 0x0000000918097207 */ /* 0x000fe60006000000 */
[-C--:B------:R-:W-:Y:S01]  /*3e40*/  IMAD.HI.U32 R8, R0, R4.reuse, RZ ;  /* 0x0000000400087227 */ /* 0x080fe200078e00ff */
[----:B------:R-:W-:Y:S03]  /*3e50*/  SHF.R.U32.HI R12, RZ, R15, R12 ;  /* 0x0000000fff0c7219 */ /* 0x000fe6000001160c */
[----:B------:R-:W-:Y:S01]  /*3e60*/  IMAD.HI.U32 R2, R9, R4, RZ ;  /* 0x0000000409027227 */ /* 0x000fe200078e00ff */
[-C--:B------:R-:W-:Y:S02]  /*3e70*/  @P2 SHF.R.U32.HI R0, RZ, R5.reuse, R8 ;  /* 0x00000005ff002219 */ /* 0x080fe40000011608 */
[----:B------:R-:W-:Y:S02]  /*3e80*/  SHF.R.U32.HI R8, RZ, R22, R13 ;  /* 0x00000016ff087219 */ /* 0x000fe4000001160d */
[----:B------:R-:W-:Y:S01]  /*3e90*/  @P2 SHF.R.U32.HI R9, RZ, R5, R2 ;  /* 0x00000005ff092219 */ /* 0x000fe20000011602 */
[----:B------:R-:W-:Y:S01]  /*3ea0*/  IMAD R0, R26, R0, RZ ;  /* 0x000000001a007224 */ /* 0x000fe200078e02ff */
[----:B------:R-:W-:Y:S02]  /*3eb0*/  SEL R8, R10, R8, !P0 ;  /* 0x000000080a087207 */ /* 0x000fe40004000000 */
[----:B------:R-:W-:Y:S01]  /*3ec0*/  SEL R2, R11, R12, !P4 ;  /* 0x0000000c0b027207 */ /* 0x000fe20006000000 */
[----:B------:R-:W-:Y:S01]  /*3ed0*/  IMAD R12, R26, R9, RZ ;  /* 0x000000091a0c7224 */ /* 0x000fe200078e02ff */
[C---:B------:R-:W-:Y:S01]  /*3ee0*/  ISETP.GE.AND P0, PT, R8.reuse, R0, PT ;  /* 0x000000000800720c */ /* 0x040fe20003f06270 */
[----:B------:R-:W-:Y:S03]  /*3ef0*/  IMAD.HI.U32 R0, R8, R4, RZ ;  /* 0x0000000408007227 */ /* 0x000fe600078e00ff */
[----:B------:R-:W-:Y:S02]  /*3f00*/  ISETP.GE.OR P0, PT, R2, R12, P0 ;  /* 0x0000000c0200720c */ /* 0x000fe40000706670 */
[-C--:B------:R-:W-:Y:S04]  /*3f10*/  SHF.R.U32.HI R0, RZ, R5.reuse, R0 ;  /* 0x00000005ff007219 */ /* 0x080fe80000011600 */
[----:B------:R-:W-:Y:S05]  /*3f20*/  SEL R13, R8, R0, !P2 ;  /* 0x00000000080d7207 */ /* 0x000fea0005000000 */
[----:B------:R-:W-:Y:S02]  /*3f30*/  IMAD.MOV R12, RZ, RZ, -R13 ;  /* 0x000000ffff0c7224 */ /* 0x000fe400078e0a0d */
[----:B------:R-:W-:Y:S04]  /*3f40*/  @!P0 IMAD.HI.U32 R0, R2, R4, RZ ;  /* 0x0000000402008227 */ /* 0x000fe800078e00ff */
[----:B------:R-:W-:Y:S01]  /*3f50*/  IMAD R12, R26, R12, R8 ;  /* 0x0000000c1a0c7224 */ /* 0x000fe200078e0208 */
[----:B------:R-:W-:Y:S04]  /*3f60*/  @!P0 SHF.R.U32.HI R0, RZ, R5, R0 ;  /* 0x00000005ff008219 */ /* 0x000fe80000011600 */
[----:B------:R-:W-:Y:S04]  /*3f70*/  @!P0 SEL R0, R2, R0, !P2 ;  /* 0x0000000002008207 */ /* 0x000fe80005000000 */
[----:B------:R-:W-:Y:S01]  /*3f80*/  @!P0 IADD3 R13, PT, PT, R13, -R0, RZ ;  /* 0x800000000d0d8210 */ /* 0x000fe20007ffe0ff */
[----:B------:R-:W-:Y:S01]  /*3f90*/  @!P0 IMAD R0, R9, R12, R0 ;  /* 0x0000000c09008224 */ /* 0x000fe200078e0200 */
[----:B------:R-:W-:Y:S01]  /*3fa0*/  IADD3 R9, PT, PT, -R8, RZ, RZ ;  /* 0x000000ff08097210 */ /* 0x000fe20007ffe1ff */
[--C-:B------:R-:W-:Y:S02]  /*3fb0*/  IMAD.MOV R12, RZ, RZ, -R2.reuse ;  /* 0x000000ffff0c7224 */ /* 0x100fe400078e0a02 */
[----:B------:R-:W-:Y:S02]  /*3fc0*/  @!P0 IMAD R8, R13, R26, R2 ;  /* 0x0000001a0d088224 */ /* 0x000fe400078e0202 */
[----:B------:R-:W-:Y:S02]  /*3fd0*/  @!P0 IMAD.MOV.U32 R2, RZ, RZ, R0 ;  /* 0x000000ffff028224 */ /* 0x000fe400078e0000 */
[----:B------:R-:W-:Y:S02]  /*3fe0*/  IMAD R11, R3, R12, R11 ;  /* 0x0000000c030b7224 */ /* 0x000fe400078e020b */
[----:B------:R-:W-:Y:S02]  /*3ff0*/  IMAD R10, R6, R9, R10 ;  /* 0x00000009060a7224 */ /* 0x000fe400078e020a */
[----:B------:R-:W-:Y:S02]  /*4000*/  IMAD R11, R2, R3, R11 ;  /* 0x00000003020b7224 */ /* 0x000fe400078e020b */
[----:B------:R-:W-:Y:S02]  /*4010*/  IMAD R10, R8, R6, R10 ;  /* 0x00000006080a7224 */ /* 0x000fe400078e020a */
.L_x_72:
[----:B------:R-:W-:Y:S05]  /*4020*/  BRA.U UP1, `(.L_x_73) ;  /* 0x0000000101107547 */ /* 0x000fea000b800000 */
[----:B------:R-:W-:Y:S04]  /*4030*/  MOV R2, UR6 ;  /* 0x0000000600027c02 */ /* 0x000fe80008000f00 */
[----:B------:R-:W-:Y:S04]  /*4040*/  SHF.L.U32 R2, R2, 0x1f, RZ ;  /* 0x0000001f02027819 */ /* 0x000fe800000006ff */
[----:B------:R-:W2:Y:S02]  /*4050*/  SYNCS.PHASECHK.TRANS64.TRYWAIT P0, [UR7+0xa8], R2 ;  /* 0x0000a802ff0075a7 */ /* 0x000ea40008001107 */
[----:B--2---:R-:W-:Y:S05]  /*4060*/  @!P0 BRA `(.L_x_74) ;  /* 0x0000003400808947 */ /* 0x004fea0003800000 */
.L_x_73:
[----:B------:R-:W-:Y:S02]  /*4070*/  R2UR UR11, R21 ;  /* 0x00000000150b72ca */ /* 0x000fe400000e0000 */
[----:B------:R-:W-:Y:S02]  /*4080*/  R2UR UR10, R20 ;  /* 0x00000000140a72ca */ /* 0x000fe400000e0000 */
[----:B------:R-:W-:Y:S04]  /*4090*/  ISETP.NE.U32.AND P2, PT, RZ, UR4, PT ;  /* 0x00000004ff007c0c */ /* 0x000fe8000bf45070 */
[----:B------:R-:W-:Y:S05]  /*40a0*/  ISETP.NE.AND.EX P2, PT, RZ, UR5, PT, P2 ;  /* 0x00000005ff007c0c */ /* 0x000fea000bf45320 */
[----:B------:R-:W-:Y:S02]  /*40b0*/  USHF.L.U32 UR11, UR11, 0x6, URZ ;  /* 0x000000060b0b7899 */ /* 0x000fe400080006ff */
[----:B------:R-:W-:Y:S01]  /*40c0*/  USHF.L.U32 UR10, UR10, 0x6, URZ ;  /* 0x000000060a0a7899 */ /* 0x000fe200080006ff */
[----:B------:R-:W-:Y:S11]  /*40d0*/  BRA.U !UP4, `(.L_x_75) ;  /* 0x000000010c347547 */ /* 0x000ff6000b800000 */
[----:B------:R-:W-:Y:S01]  /*40e0*/  UPLOP3.LUT UP0, UPT, UPT, UPT, UP3, 0x80, 0x8 ;  /* 0x000000000008789c */ /* 0x000fe20003f0f030 */
[----:B--2---:R-:W-:Y:S02]  /*40f0*/  HFMA2 R0, -RZ, RZ, 0, 5.9604644775390625e-08 ;  /* 0x00000001ff007431 */ /* 0x004fe400000001ff */
[----:B------:R-:W-:Y:S03]  /*4100*/  IMAD.MOV.U32 R60, RZ, RZ, 0x1 ;  /* 0x00000001ff3c7424 */ /* 0x000fe600078e00ff */
[----:B------:R-:W-:Y:S05]  /*4110*/  PLOP3.LUT P0, PT, PT, PT, UP0, 0x80, 0x8 ;  /* 0x000000000008781c */ /* 0x000fea0003f0f008 */
[----:B------:R-:W2:Y:S01]  /*4120*/  @UP0 LDCU.64 UR14, c[0x0][0x888] ;  /* 0x00011100ff0e07ac */ /* 0x000ea20008000a00 */
[----:B------:R-:W-:Y:S07]  /*4130*/  @UP0 UIMAD UR8, UR36, UR4, URZ ;  /* 0x00000004240802a4 */ /* 0x000fee000f8e02ff */
[----:B------:R-:W-:Y:S01]  /*4140*/  @!P0 PRMT R60, R0, 0x7610, R60 ;  /* 0x00007610003c8816 */ /* 0x000fe2000000003c */
[----:B--2---:R-:W-:Y:S03]  /*4150*/  @UP0 UIMAD.WIDE UR14, UR8, 0x4, UR14 ;  /* 0x00000004080e08a5 */ /* 0x004fe6000f8e020e */
[----:B------:R-:W2:Y:S03]  /*4160*/  @!UP0 LDCU UR8, c[0x0][0x880] ;  /* 0x00011000ff0887ac */ /* 0x000ea60008000800 */
[----:B------:R-:W-:Y:S01]  /*4170*/  IMAD.U32 R8, RZ, RZ, UR14 ;  /* 0x0000000eff087e24 */ /* 0x000fe2000f8e00ff */
[----:B------:R-:W-:Y:S05]  /*4180*/  MOV R9, UR15 ;  /* 0x0000000f00097c02 */ /* 0x000fea0008000f00 */
[----:B-----5:R3:W5:Y:S02]  /*4190*/  @P0 LDG.E R35, desc[UR46][R8.64] ;  /* 0x0000002e08230981 */ /* 0x020764000c1e1900 */
[----:B--23--:R-:W-:Y:S07]  /*41a0*/  @!P0 IMAD.U32 R35, RZ, RZ, UR8 ;  /* 0x00000008ff238e24 */ /* 0x00cfee000f8e00ff */
.L_x_75:
[----:B-----5:R-:W-:Y:S01]  /*41b0*/  @!P2 FSETP.EQ.AND P0, PT, R35, RZ, PT ;  /* 0x000000ff2300a20b */ /* 0x020fe20003f02000 */
[----:B------:R-:W-:Y:S01]  /*41c0*/  @!UPT UIADD3 URZ, UPT, UPT, URZ, URZ, URZ ;  /* 0x000000fffffff290 */ /* 0x000fe2000fffe0ff */
[----:B------:R-:W-:Y:S11]  /*41d0*/  @!P2 BRA `(.L_x_76) ;  /* 0x000000000014a947 */ /* 0x000ff60003800000 */
[----:B------:R-:W-:Y:S02]  /*41e0*/  LOP3.LUT P2, RZ, R60, 0xff, RZ, 0xc0, !PT ;  /* 0x000000ff3cff7812 */ /* 0x000fe4000784c0ff */
[----:B------:R-:W-:Y:S04]  /*41f0*/  PLOP3.LUT P0, PT, PT, PT, UP0, 0x80, 0x8 ;  /* 0x000000000008781c */ /* 0x000fe80003f0f008 */
[----:B------:R-:W-:Y:S07]  /*4200*/  PLOP3.LUT P0, PT, P0, PT, PT, 0x8, 0x80 ;  /* 0x000000000080781c */ /* 0x000fee000070e170 */
[----:B------:R-:W-:Y:S11]  /*4210*/  @P2 FSETP.EQ.AND P0, PT, R35, RZ, PT ;  /* 0x000000ff2300220b */ /* 0x000ff60003f02000 */
[----:B------:R-:W-:Y:S02]  /*4220*/  @!UPT UIADD3 URZ, UPT, UPT, URZ, URZ, URZ ;  /* 0x000000fffffff290 */ /* 0x000fe4000fffe0ff */
.L_x_76:
[----:B------:R-:W-:Y:S01]  /*4230*/  ULEA UR15, UR13, UR7, 0x3 ;  /* 0x000000070d0f7291 */ /* 0x000fe2000f8e18ff */
[----:B------:R-:W-:Y:S02]  /*4240*/  SHF.L.U32 R9, R32, 0x1f, RZ ;  /* 0x0000001f20097819 */ /* 0x000fe400000006ff */
[----:B------:R-:W-:Y:S04]  /*4250*/  ELECT P4, URZ, PT ;  /* 0x0000000000ff782f */ /* 0x000fe80003880000 */
[----:B------:R-:W-:Y:S02]  /*4260*/  PLOP3.LUT P4, PT, P0, P4, PT, 0xf2, 0x2f ;  /* 0x00000000002f781c */ /* 0x000fe40000789e72 */
[----:B------:R-:W3:Y:S11]  /*4270*/  SYNCS.PHASECHK.TRANS64.TRYWAIT P2, [UR15+0x88], R9 ;  /* 0x00008809ff0075a7 */ /* 0x000ef6000804110f */
[----:B-1----:R-:W-:Y:S05]  /*4280*/  @!P4 IADD3 R8, P0, PT, R30, 0x580, RZ ;  /* 0x000005801e08c810 */ /* 0x002fea0007f1e0ff */
[----:B--2---:R-:W-:Y:S01]  /*4290*/  @!P4 IMAD.X R2, RZ, RZ, R31, P0 ;  /* 0x000000ffff02c224 */ /* 0x004fe200000e061f */
[----:B---3--:R-:W-:Y:S07]  /*42a0*/  @!P2 BRA `(.L_x_77) ;  /* 0x000000340008a947 */ /* 0x008fee0003800000 */
.L_x_154:
[----:B------:R-:W2:Y:S01]  /*42b0*/  LDC.64 R12, c[0x0][0xb18] ;  /* 0x0002c600ff0c7b82 */ /* 0x000ea20000000a00 */
[----:B------:R-:W-:Y:S01]  /*42c0*/  @!P4 R2UR UR8, R2 ;  /* 0x000000000208c2ca */ /* 0x000fe200000e0000 */
[----:B------:R-:W-:Y:S01]  /*42d0*/  VOTEU.ALL UP2, P4 ;  /* 0x0000000000ff7886 */ /* 0x000fe20002040000 */
[----:B------:R-:W-:Y:S01]  /*42e0*/  @!P4 R2UR UR9, R8 ;  /* 0x000000000809c2ca */ /* 0x000fe200000e0000 */
[----:B------:R-:W-:Y:S01]  /*42f0*/  VOTEU.ALL UP1, P4 ;  /* 0x0000000000ff7886 */ /* 0x000fe20002020000 */
[----:B-1----:R-:W-:Y:S03]  /*4300*/  @!P4 IMAD.MOV.U32 R0, RZ, RZ, 0x1000 ;  /* 0x00001000ff00c424 */ /* 0x002fe600078e00ff */
[----:B------:R-:W1:Y:S01]  /*4310*/  @!P1 LDC R2, c[0x0][0xb0c] ;  /* 0x0002c300ff029b82 */ /* 0x000e620000000800 */
[----:B------:R-:W-:Y:S01]  /*4320*/  UMOV UR20, 0x0 ;  /* 0x0000000000147882 */ /* 0x000fe20000000000 */
[----:B------:R-:W-:Y:S01]  /*4330*/  UMOV UR21, 0x10000000 ;  /* 0x1000000000157882 */ /* 0x000fe20000000000 */
[----:B------:R-:W-:Y:S01]  /*4340*/  UMOV UR12, UR36 ;  /* 0x00000024000c7c82 */ /* 0x000fe20008000000 */
[----:B------:R-:W-:Y:S01]  /*4350*/  UIADD3 UR14, UPT, UPT, UR13, 0x1, URZ ;  /* 0x000000010d0e7890 */ /* 0x000fe2000fffe0ff */
[----:B------:R-:W-:Y:S01]  /*4360*/  @P3 SHF.R.U32.HI R27, RZ, 0x10, R17 ;  /* 0x00000010ff1b3819 */ /* 0x000fe20000011611 */
[----:B------:R-:W-:Y:S02]  /*4370*/  VIADD R29, R29, 0x1 ;  /* 0x000000011d1d7836 */ /* 0x000fe40000000000 */
[----:B------:R-:W-:Y:S01]  /*4380*/  IMAD.U32 R9, RZ, RZ, UR8 ;  /* 0x00000008ff097e24 */ /* 0x000fe2000f8e00ff */
[----:B------:R-:W-:Y:S01]  /*4390*/  @!UP2 ULEA UR8, UR13, UR7, 0xc ;  /* 0x000000070d08a291 */ /* 0x000fe2000f8e60ff */
[----:B------:R-:W-:Y:S01]  /*43a0*/  IMAD.U32 R8, RZ, RZ, UR9 ;  /* 0x00000009ff087e24 */ /* 0x000fe2000f8e00ff */
[----:B------:R-:W-:Y:S02]  /*43b0*/  UIADD3 UR9, UPT, UPT, UR15, 0x70, URZ ;  /* 0x000000700f097890 */ /* 0x000fe4000fffe0ff */
[----:B------:R-:W-:Y:S01]  /*43c0*/  @!P4 R2UR UR19, R9 ;  /* 0x000000000913c2ca */ /* 0x000fe200000e0000 */
[----:B------:R-:W-:Y:S01]  /*43d0*/  @!UP2 UIADD3 UR8, UPT, UPT, UR8, 0x200, URZ ;  /* 0x000002000808a890 */ /* 0x000fe2000fffe0ff */
[----:B------:R-:W-:Y:S01]  /*43e0*/  @!P4 R2UR UR18, R8 ;  /* 0x000000000812c2ca */ /* 0x000fe200000e0000 */
[----:B------:R-:W-:Y:S01]  /*43f0*/  UISETP.NE.AND UP5, UPT, UR14, 0x3, UPT ;  /* 0x000000030e00788c */ /* 0x000fe2000bfa5270 */
[----:B------:R-:W3:Y:S01]  /*4400*/  LDC.64 R8, c[0x0][0xb10] ;  /* 0x0002c400ff087b82 */ /* 0x000ee20000000a00 */
[----:B------:R-:W-:Y:S02]  /*4410*/  UPRMT UR16, UR37, 0x654, UR9 ;  /* 0x0000065425107896 */ /* 0x000fe40008000009 */
[----:B------:R-:W-:Y:S02]  /*4420*/  USEL UR17, URZ, 0x1, UP5 ;  /* 0x00000001ff117887 */ /* 0x000fe4000a800000 */
[----:B------:R-:W-:Y:S04]  /*4430*/  USEL UR14, UR14, URZ, UP5 ;  /* 0x000000ff0e0e7287 */ /* 0x000fe8000a800000 */
[----:B------:R-:W-:Y:S01]  /*4440*/  ULEA UR13, UR14, UR7, 0x3 ;  /* 0x000000070e0d7291 */ /* 0x000fe2000f8e18ff */
[----:B------:R-:W-:Y:S01]  /*4450*/  LOP3.LUT R32, R32, UR17, RZ, 0x3c, !PT ;  /* 0x0000001120207c12 */ /* 0x000fe2000f8e3cff */
[----:B------:R1:W-:Y:S01]  /*4460*/  @!UP1 UTMALDG.3D [UR8], [UR18], desc[UR20] ;  /* 0x00001408120095b4 */ /* 0x0003e20008011000 */
[----:B------:R5:W-:Y:S02]  /*4470*/  @!P4 SYNCS.ARRIVE.TRANS64.RED.A0TR RZ, [UR15+0x70], R0 ;  /* 0x00007000ffffc9a7 */ /* 0x000be4000830040f */
[----:B------:R-:W-:Y:S01]  /*4480*/  SHF.L.U32 R20, R32, 0x1f, RZ ;  /* 0x0000001f20147819 */ /* 0x000fe200000006ff */
[C---:B---3--:R-:W-:Y:S01]  /*4490*/  @!P1 IMAD.HI.U32 R8, R11.reuse, R8, RZ ;  /* 0x000000080b089227 */ /* 0x048fe200078e00ff */
[----:B--2---:R-:W-:Y:S02]  /*44a0*/  @!P1 ISETP.NE.AND P0, PT, R12, 0x1, PT ;  /* 0x000000010c00980c */ /* 0x004fe40003f05270 */
[----:B-1----:R-:W-:Y:S01]  /*44b0*/  @!P1 ISETP.NE.AND P2, PT, R2, 0x1, PT ;  /* 0x000000010200980c */ /* 0x002fe20003f45270 */
[----:B------:R-:W-:Y:S01]  /*44c0*/  SYNCS.ARRIVE.TRANS64.RED.A1T0 RZ, [UR16], RZ ;  /* 0x000000ffffff79a7 */ /* 0x000fe20008100410 */
[C---:B------:R-:W-:Y:S01]  /*44d0*/  @!P1 IMAD.HI.U32 R13, R10.reuse, R13, RZ ;  /* 0x0000000d0a0d9227 */ /* 0x040fe200078e00ff */
[----:B------:R-:W-:Y:S04]  /*44e0*/  @!P1 SHF.R.U32.HI R8, RZ, R9, R8 ;  /* 0x00000009ff089219 */ /* 0x000fe80000011608 */
[----:B------:R-:W-:Y:S01]  /*44f0*/  @!P1 SEL R8, R11, R8, !P2 ;  /* 0x000000080b089207 */ /* 0x000fe20005000000 */
[----:B------:R-:W1:Y:S01]  /*4500*/  SYNCS.PHASECHK.TRANS64.TRYWAIT P5, [UR13+0x88], R20 ;  /* 0x00008814ff0075a7 */ /* 0x000e6200080a110d */
[----:B-----5:R-:W2:Y:S02]  /*4510*/  @!P1 LDC R0, c[0x0][0xb20] ;  /* 0x0002c800ff009b82 */ /* 0x020ea40000000800 */
[----:B--2---:R-:W-:Y:S04]  /*4520*/  @!P1 SHF.R.U32.HI R0, RZ, R0, R13 ;  /* 0x00000000ff009219 */ /* 0x004fe8000001160d */
[----:B------:R-:W-:Y:S05]  /*4530*/  @!P1 SEL R9, R10, R0, !P0 ;  /* 0x000000000a099207 */ /* 0x000fea0004000000 */
[----:B------:R-:W-:Y:S02]  /*4540*/  @!P1 IMAD.IADD R0, R9, 0x1, -R8 ;  /* 0x0000000109009824 */ /* 0x000fe400078e0a08 */
[----:B------:R-:W-:Y:S02]  /*4550*/  @!P1 IMAD.IADD R8, R8, 0x1, -R9 ;  /* 0x0000000108089824 */ /* 0x000fe400078e0a09 */
[----:B------:R-:W-:Y:S02]  /*4560*/  @!P1 IMAD R11, R0, R2, R11 ;  /* 0x00000002000b9224 */ /* 0x000fe400078e020b */
[----:B------:R-:W-:Y:S01]  /*4570*/  @!P1 IMAD R10, R8, R12, R10 ;  /* 0x0000000c080a9224 */ /* 0x000fe200078e020a */
[----:B-1----:R-:W-:Y:S06]  /*4580*/  @!P5 BRA `(.L_x_78) ;  /* 0x000000300068d947 */ /* 0x002fec0003800000 */
.L_x_156:
[----:B------:R-:W-:Y:S01]  /*4590*/  @!P4 IADD3 R2, P0, PT, R30, 0x580, RZ ;  /* 0x000005801e02c810 */ /* 0x000fe20007f1e0ff */
[----:B------:R-:W-:Y:S01]  /*45a0*/  UMOV UR18, 0x0 ;  /* 0x0000000000127882 */ /* 0x000fe20000000000 */
[----:B------:R-:W-:Y:S01]  /*45b0*/  UMOV UR19, 0x10000000 ;  /* 0x1000000000137882 */ /* 0x000fe20000000000 */
[----:B------:R-:W-:Y:S01]  /*45c0*/  VOTEU.ALL UP1, P4 ;  /* 0x0000000000ff7886 */ /* 0x000fe20002020000 */
[----:B------:R-:W-:Y:S01]  /*45d0*/  @!P4 R2UR UR9, R2 ;  /* 0x000000000209c2ca */ /* 0x000fe200000e0000 */
[----:B-1----:R-:W-:Y:S01]  /*45e0*/  @!P4 IMAD.X R0, RZ, RZ, R31, P0 ;  /* 0x000000ffff00c224 */ /* 0x002fe200000e061f */
[----:B------:R-:W-:Y:S01]  /*45f0*/  UMOV UR12, UR36 ;  /* 0x00000024000c7c82 */ /* 0x000fe20008000000 */
[----:B------:R-:W-:Y:S01]  /*4600*/  @P3 R2UR UR36, R27 ;  /* 0x000000001b2432ca */ /* 0x000fe200000e0000 */
[----:B------:R-:W-:Y:S01]  /*4610*/  @!UP1 ULEA UR15, UR14, UR7, 0xc ;  /* 0x000000070e0f9291 */ /* 0x000fe2000f8e60ff */
[----:B------:R-:W-:Y:S01]  /*4620*/  ISETP.NE.AND P0, PT, R29, 0x2, PT ;  /* 0x000000021d00780c */ /* 0x000fe20003f05270 */
[----:B------:R-:W-:Y:S01]  /*4630*/  @!UP1 UIADD3 UR10, UPT, UPT, UR10, 0x20, URZ ;  /* 0x000000200a0a9890 */ /* 0x000fe2000fffe0ff */
[----:B------:R-:W-:Y:S01]  /*4640*/  @!P4 R2UR UR8, R0 ;  /* 0x000000000008c2ca */ /* 0x000fe200000e0000 */
[----:B------:R-:W-:Y:S01]  /*4650*/  IMAD.IADD R20, R10, 0x1, R58 ;  /* 0x000000010a147824 */ /* 0x000fe200078e023a */
[----:B------:R-:W-:Y:S01]  /*4660*/  SEL R0, RZ, 0x1, P0 ;  /* 0x00000001ff007807 */ /* 0x000fe20000000000 */
[----:B------:R-:W-:Y:S01]  /*4670*/  IMAD.IADD R21, R11, 0x1, R59 ;  /* 0x000000010b157824 */ /* 0x000fe200078e023b */
[----:B------:R-:W-:Y:S02]  /*4680*/  SEL R29, R29, RZ, P0 ;  /* 0x000000ff1d1d7207 */ /* 0x000fe40000000000 */
[----:B------:R-:W-:Y:S01]  /*4690*/  IMAD.U32 R8, RZ, RZ, UR9 ;  /* 0x00000009ff087e24 */ /* 0x000fe2000f8e00ff */
[----:B------:R-:W-:Y:S01]  /*46a0*/  UIADD3 UR9, UPT, UPT, UR13, 0x70, URZ ;  /* 0x000000700d097890 */ /* 0x000fe2000fffe0ff */
[----:B------:R-:W-:Y:S03]  /*46b0*/  LOP3.LUT R28, R28, R0, RZ, 0x3c, !PT ;  /* 0x000000001c1c7212 */ /* 0x000fe600078e3cff */
[----:B------:R-:W-:Y:S02]  /*46c0*/  @!P4 R2UR UR16, R8 ;  /* 0x000000000810c2ca */ /* 0x000fe400000e0000 */
[----:B------:R-:W-:Y:S01]  /*46d0*/  IMAD.U32 R9, RZ, RZ, UR8 ;  /* 0x00000008ff097e24 */ /* 0x000fe2000f8e00ff */
[----:B------:R-:W-:Y:S01]  /*46e0*/  @!UP1 UIADD3 UR8, UPT, UPT, UR15, 0x200, URZ ;  /* 0x000002000f089890 */ /* 0x000fe2000fffe0ff */
[----:B------:R-:W-:Y:S01]  /*46f0*/  VOTEU.ALL UP1, P4 ;  /* 0x0000000000ff7886 */ /* 0x000fe20002020000 */
[----:B------:R-:W-:Y:S02]  /*4700*/  UPRMT UR15, UR37, 0x654, UR9 ;  /* 0x00000654250f7896 */ /* 0x000fe40008000009 */
[----:B------:R-:W-:Y:S11]  /*4710*/  @!P4 R2UR UR17, R9 ;  /* 0x000000000911c2ca */ /* 0x000ff600000e0000 */
[----:B------:R-:W-:Y:S02]  /*4720*/  @!UPT UIADD3 URZ, UPT, UPT, URZ, URZ, URZ ;  /* 0x000000fffffff290 */ /* 0x000fe4000fffe0ff */
[----:B------:R2:W-:Y:S01]  /*4730*/  @!UP1 UTMALDG.3D [UR8], [UR16], desc[UR18] ;  /* 0x00001208100095b4 */ /* 0x0005e20008011000 */
[----:B------:R2:W-:Y:S01]  /*4740*/  @!P4 SYNCS.ARRIVE.TRANS64.RED.A0TR RZ, [UR13+0x70], R25 ;  /* 0x00007019ffffc9a7 */ /* 0x0005e2000830040d */
[----:B------:R-:W-:Y:S04]  /*4750*/  UIADD3 UR13, UPT, UPT, UR14, 0x1, URZ ;  /* 0x000000010e0d7890 */ /* 0x000fe8000fffe0ff */
[----:B------:R-:W-:Y:S04]  /*4760*/  UISETP.NE.AND UP1, UPT, UR13, 0x3, UPT ;  /* 0x000000030d00788c */ /* 0x000fe8000bf25270 */
[----:B------:R-:W-:Y:S02]  /*4770*/  USEL UR14, URZ, 0x1, UP1 ;  /* 0x00000001ff0e7887 */ /* 0x000fe40008800000 */
[----:B------:R-:W-:Y:S02]  /*4780*/  USEL UR13, UR13, URZ, UP1 ;  /* 0x000000ff0d0d7287 */ /* 0x000fe40008800000 */
[----:B------:R-:W-:Y:S02]  /*4790*/  UPLOP3.LUT UP1, UPT, UPT, UPT, UPT, 0x80, 0x8 ;  /* 0x000000000008789c */ /* 0x000fe40003f2f070 */
[----:B------:R-:W-:Y:S01]  /*47a0*/  LOP3.LUT R32, R32, UR14, RZ, 0x3c, !PT ;  /* 0x0000000e20207c12 */ /* 0x000fe2000f8e3cff */
[----:B------:R-:W-:Y:S01]  /*47b0*/  SYNCS.ARRIVE.TRANS64.RED.A1T0 RZ, [UR15], RZ ;  /* 0x000000ffffff79a7 */ /* 0x000fe2000810040f */
[----:B------:R-:W-:Y:S07]  /*47c0*/  @P3 BRA `(.L_x_79) ;  /* 0xfffffff4001c3947 */ /* 0x000fee000383ffff */
[----:B------:R-:W-:Y:S01]  /*47d0*/  UIADD3 UR7, UPT, UPT, UR7, 0x88, URZ ;  /* 0x0000008807077890 */ /* 0x000fe2000fffe0ff */
[----:B------:R-:W-:-:S03]  /*47e0*/  SHF.L.U32 R2, R32, 0x1f, RZ ;  /* 0x0000001f20027819 */ /* 0x000fc600000006ff */
[----:B------:R-:W-:-:S09]  /*47f0*/  ULEA UR4, UR13, UR7, 0x3 ;  /* 0x000000070d047291 */ /* 0x000fd2000f8e18ff */
[----:B------:R-:W1:Y:S02]  /*4800*/  SYNCS.PHASECHK.TRANS64.TRYWAIT P0, [UR4], R2 ;  /* 0x00000002ff0075a7 */ /* 0x000e640008001104 */
[----:B-1----:R-:W-:Y:S05]  /*4810*/  @!P0 BRA `(.L_x_80) ;  /* 0x0000002c00dc8947 */ /* 0x002fea0003800000 */
.L_x_158:
        /* <DEDUP_REMOVED lines=9> */
.L_x_160:
[----:B------:R-:W-:-:S04]  /*48b0*/  UIADD3 UR5, UPT, UPT, UR5, 0x1, URZ ;  /* 0x0000000105057890 */ /* 0x000fc8000fffe0ff */
[----:B------:R-:W-:-:S04]  /*48c0*/  UISETP.NE.AND UP0, UPT, UR5, 0x3, UPT ;  /* 0x000000030500788c */ /* 0x000fc8000bf05270 */
[----:B------:R-:W-:Y:S02]  /*48d0*/  USEL UR4, URZ, 0x1, UP0 ;  /* 0x00000001ff047887 */ /* 0x000fe40008000000 */
[----:B------:R-:W-:-:S04]  /*48e0*/  USEL UR5, UR5, URZ, UP0 ;  /* 0x000000ff05057287 */ /* 0x000fc80008000000 */
[----:B------:R-:W-:Y:S01]  /*48f0*/  ULEA UR5, UR5, UR7, 0x3 ;  /* 0x0000000705057291 */ /* 0x000fe2000f8e18ff */
[----:B-1----:R-:W-:-:S04]  /*4900*/  LOP3.LUT R2, R32, UR4, RZ, 0x3c, !PT ;  /* 0x0000000420027c12 */ /* 0x002fc8000f8e3cff */
[----:B------:R-:W-:Y:S01]  /*4910*/  SHF.L.U32 R2, R2, 0x1f, RZ ;  /* 0x0000001f02027819 */ /* 0x000fe200000006ff */
[----:B------:R-:W-:-:S07]  /*4920*/  IMAD.U32 R0, RZ, RZ, UR5 ;  /* 0x00000005ff007e24 */ /* 0x000fce000f8e00ff */
.L_x_82:
[----:B-1----:R1:W3:Y:S02]  /*4930*/  SYNCS.PHASECHK.TRANS64.TRYWAIT P0, [R0+URZ], R2 ;  /* 0x00000002000075a7 */ /* 0x0022e400080011ff */
[----:B---3--:R-:W-:Y:S05]  /*4940*/  @!P0 NANOSLEEP.SYNCS 0x989680 ;  /* 0x009896800000895d */ /* 0x008fea0003900000 */
[----:B------:R-:W3:Y:S02]  /*4950*/  @!P0 SYNCS.PHASECHK.TRANS64 P0, [R0+URZ], R2 ;  /* 0x00000002000085a7 */ /* 0x000ee400080010ff */
[----:B--23--:R-:W-:Y:S05]  /*4960*/  @P0 EXIT ;  /* 0x000000000000094d */ /* 0x00cfea0003800000 */
[----:B------:R-:W-:Y:S05]  /*4970*/  BRA `(.L_x_82) ;  /* 0xfffffffc00ec7947 */ /* 0x000fea000383ffff */
.L_x_70:
[----:B------:R-:W-:-:S06]  /*4980*/  UISETP.GE.AND UP1, UPT, UR8, 0x4, UPT ;  /* 0x000000040800788c */ /* 0x000fcc000bf26270 */
[----:B------:R-:W-:-:S13]  /*4990*/  PLOP3.LUT P0, PT, PT, PT, UP1, 0x80, 0x8 ;  /* 0x000000000008781c */ /* 0x000fda0003f0f018 */
[----:B------:R-:W-:Y:S05]  /*49a0*/  @!P0 EXIT ;  /* 0x000000000000894d */ /* 0x000fea0003800000 */
[----:B------:R-:W-:Y:S01]  /*49b0*/  BAR.SYNC.DEFER_BLOCKING 0x6, 0xa0 ;  /* 0x0182800000007b1d */ /* 0x000fe20000010000 */
[C---:B------:R-:W-:Y:S01]  /*49c0*/  IMAD.SHL.U32 R3, R70.reuse, 0x20, RZ ;  /* 0x0000002046037824 */ /* 0x040fe200078e00ff */
[----:B------:R-:W-:Y:S01]  /*49d0*/  SHF.R.U32.HI R4, RZ, 0x1, R70 ;  /* 0x00000001ff047819 */ /* 0x000fe20000011646 */
[C---:B------:R-:W-:Y:S01]  /*49e0*/  IMAD.SHL.U32 R64, R70.reuse, 0x10, RZ ;  /* 0x0000001046407824 */ /* 0x040fe200078e00ff */
[C---:B------:R-:W-:Y:S01]  /*49f0*/  LOP3.LUT P0, RZ, R70.reuse, 0x4, RZ, 0xc0, !PT ;  /* 0x0000000446ff7812 */ /* 0x040fe2000780c0ff */
[----:B------:R-:W-:Y:S01]  /*4a00*/  IMAD.U32 R32, R70, 0x10000, RZ ;  /* 0x0001000046207824 */ /* 0x000fe200078e00ff */
[----:B------:R-:W-:Y:S02]  /*4a10*/  UMOV UR48, 0x400 ;  /* 0x0000040000307882 */ /* 0x000fe40000000000 */
[----:B------:R-:W1:Y:S01]  /*4a20*/  LDC R63, c[0x0][0x370] ;  /* 0x0000dc00ff3f7b82 */ /* 0x000e620000000800 */
[----:B------:R-:W-:Y:S01]  /*4a30*/  ULEA UR48, UR37, UR48, 0x18 ;  /* 0x0000003025307291 */ /* 0x000fe2000f8ec0ff */
[----:B------:R-:W-:Y:S01]  /*4a40*/  LOP3.LUT R2, R3, 0xc0, RZ, 0xc0, !PT ;  /* 0x000000c003027812 */ /* 0x000fe200078ec0ff */
[----:B------:R-:W-:Y:S01]  /*4a50*/  IMAD.MOV.U32 R69, RZ, RZ, 0x10 ;  /* 0x00000010ff457424 */ /* 0x000fe200078e00ff */
[----:B------:R-:W-:Y:S01]  /*4a60*/  LOP3.LUT R64, R64, 0x600, RZ, 0xc0, !PT ;  /* 0x0000060040407812 */ /* 0x000fe200078ec0ff */
[----:B------:R-:W-:Y:S01]  /*4a70*/  IMAD.MOV.U32 R31, RZ, RZ, RZ ;  /* 0x000000ffff1f7224 */ /* 0x000fe200078e00ff */
[----:B------:R-:W-:Y:S01]  /*4a80*/  LOP3.LUT R4, R2, 0x8, R4, 0xf8, !PT ;  /* 0x0000000802047812 */ /* 0x000fe200078ef804 */
[----:B------:R-:W-:Y:S01]  /*4a90*/  IMAD.SHL.U32 R2, R70, 0x4, RZ ;  /* 0x0000000446027824 */ /* 0x000fe200078e00ff */
[----:B------:R-:W2:Y:S01]  /*4aa0*/  LDC R28, c[0x0][0xb0c] ;  /* 0x0002c300ff1c7b82 */ /* 0x000ea20000000800 */
[--C-:B------:R-:W-:Y:S01]  /*4ab0*/  LOP3.LUT R64, R64, 0x20, R3.reuse, 0xf8, !PT ;  /* 0x0000002040407812 */ /* 0x100fe200078ef803 */
[----:B------:R-:W-:Y:S01]  /*4ac0*/  IMAD.MOV.U32 R68, RZ, RZ, RZ ;  /* 0x000000ffff447224 */ /* 0x000fe200078e00ff */
[----:B------:R-:W-:Y:S01]  /*4ad0*/  LOP3.LUT R32, R32, 0x600000, RZ, 0xc0, !PT ;  /* 0x0060000020207812 */ /* 0x000fe200078ec0ff */
[----:B------:R-:W-:Y:S01]  /*4ae0*/  IMAD.MOV.U32 R73, RZ, RZ, RZ ;  /* 0x000000ffff497224 */ /* 0x000fe200078e00ff */
[----:B------:R-:W-:Y:S01]  /*4af0*/  LOP3.LUT R2, R4, 0x18, R2, 0x78, !PT ;  /* 0x0000001804027812 */ /* 0x000fe200078e7802 */
[----:B------:R-:W-:Y:S01]  /*4b00*/  IMAD.MOV.U32 R67, RZ, RZ, RZ ;  /* 0x000000ffff437224 */ /* 0x000fe200078e00ff */
[----:B------:R-:W-:Y:S01]  /*4b10*/  LOP3.LUT R64, R64, 0x100, R3, 0xf8, !PT ;  /* 0x0000010040407812 */ /* 0x000fe200078ef803 */
[----:B------:R-:W4:Y:S01]  /*4b20*/  LDC R61, c[0x0][0xb20] ;  /* 0x0002c800ff3d7b82 */ /* 0x000f220000000800 */
[----:B------:R-:W3:Y:S01]  /*4b30*/  LDS R0, [UR48+0x160] ;  /* 0x00016030ff007984 */ /* 0x000ee20008000800 */
[----:B------:R-:W-:Y:S01]  /*4b40*/  LOP3.LUT R70, R70, 0x60, RZ, 0xc0, !PT ;  /* 0x0000006046467812 */ /* 0x000fe200078ec0ff */
[----:B------:R-:W1:Y:S01]  /*4b50*/  LDCU.64 UR54, c[0x0][0x348] ;  /* 0x00006900ff3677ac */ /* 0x000e620008000a00 */
[----:B------:R-:W-:-:S02]  /*4b60*/  LOP3.LUT R64, R64, R2, RZ, 0xfc, !PT ;  /* 0x0000000240407212 */ /* 0x000fc400078efcff */
[----:B------:R-:W-:Y:S01]  /*4b70*/  SEL R69, R69, 0xfffffff0, !P0 ;  /* 0xfffffff045457807 */ /* 0x000fe20004000000 */
[----:B------:R-:W1:Y:S01]  /*4b80*/  LDCU.64 UR38, c[0x0][0x888] ;  /* 0x00011100ff2677ac */ /* 0x000e620008000a00 */
[----:B------:R-:W1:Y:S01]  /*4b90*/  LDC R27, c[0x0][0xb30] ;  /* 0x0002cc00ff1b7b82 */ /* 0x000e620000000800 */
[----:B------:R-:W1:Y:S01]  /*4ba0*/  LDCU.64 UR44, c[0x0][0x890] ;  /* 0x00011200ff2c77ac */ /* 0x000e620008000a00 */
[----:B------:R-:W-:-:S06]  /*4bb0*/  UMOV UR51, 0x1 ;  /* 0x0000000100337882 */ /* 0x000fcc0000000000 */
[----:B------:R-:W1:Y:S01]  /*4bc0*/  LDC.64 R56, c[0x0][0xb10] ;  /* 0x0002c400ff387b82 */ /* 0x000e620000000a00 */
[----:B------:R-:W-:Y:S01]  /*4bd0*/  UMOV UR56, URZ ;  /* 0x000000ff00387c82 */ /* 0x000fe20008000000 */
[----:B------:R-:W-:Y:S01]  /*4be0*/  UIADD3 UR52, UPT, UPT, UR48, 0x200, URZ ;  /* 0x0000020030347890 */ /* 0x000fe2000fffe0ff */
[----:B------:R-:W-:Y:S01]  /*4bf0*/  UMOV UR50, URZ ;  /* 0x000000ff00327c82 */ /* 0x000fe20008000000 */
[----:B------:R-:W-:-:S04]  /*4c00*/  UMOV UR49, URZ ;  /* 0x000000ff00317c82 */ /* 0x000fc80008000000 */
[----:B------:R-:W1:Y:S08]  /*4c10*/  LDC.64 R24, c[0x0][0xb18] ;  /* 0x0002c600ff187b82 */ /* 0x000e700000000a00 */
[----:B------:R-:W1:Y:S08]  /*4c20*/  LDC.64 R22, c[0x0][0xb28] ;  /* 0x0002ca00ff167b82 */ /* 0x000e700000000a00 */
[----:B------:R-:W1:Y:S01]  /*4c30*/  LDC.64 R54, c[0x0][0x8b0] ;  /* 0x00022c00ff367b82 */ /* 0x000e620000000a00 */
[----:B---3--:R-:W-:-:S07]  /*4c40*/  IMAD.IADD R32, R0, 0x1, R32 ;  /* 0x0000000100207824 */ /* 0x008fce00078e0220 */
[----:B------:R-:W3:Y:S08]  /*4c50*/  LDC.64 R52, c[0x0][0x8a8] ;  /* 0x00022a00ff347b82 */ /* 0x000ef00000000a00 */
[----:B--2-4-:R-:W1:Y:S02]  /*4c60*/  LDC R62, c[0x0][0x374] ;  /* 0x0000dd00ff3e7b82 */ /* 0x014e640000000800 */
.L_x_113:
[----:B------:R-:W-:Y:S02]  /*4c70*/  LEA R0, R73, UR48, 0x3 ;  /* 0x0000003049007c11 */ /* 0x000fe4000f8e18ff */
[----:B------:R-:W-:Y:S02]  /*4c80*/  SHF.L.U32 R2, R67, 0x1f, RZ ;  /* 0x0000001f43027819 */ /* 0x000fe400000006ff */
[----:B-1----:R-:W-:Y:S02]  /*4c90*/  LEA R16, R73, UR48, 0x4 ;  /* 0x0000003049107c11 */ /* 0x002fe4000f8e20ff */
[----:B------:R-:W2:Y:S02]  /*4ca0*/  SYNCS.PHASECHK.TRANS64.TRYWAIT P0, [R0+URZ+0xb0], R2 ;  /* 0x0000b002000075a7 */ /* 0x000ea400080011ff */
[----:B--2---:R-:W-:Y:S05]  /*4cb0*/  @!P0 BRA `(.L_x_83) ;  /* 0x0000002800e48947 */ /* 0x004fea0003800000 */
.L_x_161:
[----:B------:R-:W4:Y:S01]  /*4cc0*/  LDC.64 R10, c[0x0][0xb10] ;  /* 0x0002c400ff0a7b82 */ /* 0x000f220000000a00 */
[----:B------:R-:W3:Y:S01]  /*4cd0*/  LDS.128 R16, [R16+0x140] ;  /* 0x0001400010107984 */ /* 0x000ee20000000c00 */
[----:B-1----:R-:W-:Y:S01]  /*4ce0*/  ISETP.NE.AND P1, PT, R27, 0x1, PT ;  /* 0x000000011b00780c */ /* 0x002fe20003f25270 */
[----:B--2---:R-:W-:Y:S01]  /*4cf0*/  VIADD R0, R0, 0xc0 ;  /* 0x000000c000007836 */ /* 0x004fe20000000000 */
[----:B------:R-:W-:Y:S04]  /*4d00*/  ISETP.GE.AND P0, PT, R26, 0x1, PT ;  /* 0x000000011a00780c */ /* 0x000fe80003f06270 */
[----:B------:R-:W1:Y:S01]  /*4d10*/  LDC.64 R8, c[0x0][0xb18] ;  /* 0x0002c600ff087b82 */ /* 0x000e620000000a00 */
[----:B------:R-:W-:Y:S01]  /*4d20*/  PRMT R0, RZ, 0x654, R0 ;  /* 0x00000654ff007816 */ /* 0x000fe20000000000 */
[----:B------:R-:W-:Y:S01]  /*4d30*/  @!PT LDS RZ, [RZ] ;  /* 0x00000000fffff984 */ /* 0x000fe20000000800 */
[----:B------:R-:W-:Y:S01]  /*4d40*/  @!PT LDS RZ, [RZ] ;  /* 0x00000000fffff984 */ /* 0x000fe20000000800 */
[----:B------:R-:W-:Y:S01]  /*4d50*/  @!PT LDS RZ, [RZ] ;  /* 0x00000000fffff984 */ /* 0x000fe20000000800 */
[----:B------:R-:W-:Y:S01]  /*4d60*/  @!PT LDS RZ, [RZ] ;  /* 0x00000000fffff984 */ /* 0x000fe20000000800 */
[----:B------:R2:W-:Y:S06]  /*4d70*/  MEMBAR.ALL.CTA ;  /* 0x0000000000007992 */ /* 0x0005ec0000008000 */
[----:B--2---:R-:W2:Y:S01]  /*4d80*/  FENCE.VIEW.ASYNC.S ;  /* 0x00000000000073c6 */ /* 0x004ea20000000000 */
[----:B------:R-:W1:Y:S08]  /*4d90*/  @!P1 LDC R12, c[0x0][0xb20] ;  /* 0x0002c800ff0c9b82 */ /* 0x000e700000000800 */
[----:B------:R-:W1:Y:S01]  /*4da0*/  @!P1 LDC R7, c[0x0][0xb0c] ;  /* 0x0002c300ff079b82 */ /* 0x000e620000000800 */
[----:B--2---:R2:W-:Y:S01]  /*4db0*/  SYNCS.ARRIVE.TRANS64.RED.A1T0 RZ, [R0+URZ], RZ ;  /* 0x000000ff00ff79a7 */ /* 0x0045e200081004ff */
[----:B---3--:R-:W-:Y:S04]  /*4dc0*/  LOP3.LUT P4, RZ, R18, 0x1, RZ, 0xc0, !PT ;  /* 0x0000000112ff7812 */ /* 0x008fe8000788c0ff */
[----:B------:R-:W-:Y:S09]  /*4dd0*/  P2R R71, PR, RZ, 0x10 ;  /* 0x00000010ff477803 */ /* 0x000ff20000000000 */
[----:B------:R-:W-:Y:S02]  /*4de0*/  @P4 MOV R30, R16 ;  /* 0x00000010001e4202 */ /* 0x000fe40000000f00 */
[----:B------:R-:W-:Y:S01]  /*4df0*/  @P4 LOP3.LUT R29, R17, 0xffff, RZ, 0xc0, !PT ;  /* 0x0000ffff111d4812 */ /* 0x000fe200078ec0ff */
[----:B--2-4-:R-:W-:Y:S06]  /*4e00*/  @!P0 BRA `(.L_x_84) ;  /* 0x0000000000a48947 */ /* 0x014fec0003800000 */
[----:B------:R-:W-:Y:S01]  /*4e10*/  IMAD.HI.U32 R0, R62, R25, RZ ;  /* 0x000000193e007227 */ /* 0x000fe200078e00ff */
[----:B------:R-:W-:Y:S02]  /*4e20*/  ISETP.NE.AND P0, PT, R24, 0x1, PT ;  /* 0x000000011800780c */ /* 0x000fe40003f05270 */
[----:B------:R-:W-:Y:S01]  /*4e30*/  ISETP.NE.AND P2, PT, R26, 0x1, PT ;  /* 0x000000011a00780c */ /* 0x000fe20003f45270 */
[----:B------:R-:W-:Y:S01]  /*4e40*/  IMAD.HI.U32 R4, R63, R56, RZ ;  /* 0x000000383f047227 */ /* 0x000fe200078e00ff */
[----:B------:R-:W-:Y:S02]  /*4e50*/  SHF.R.U32.HI R0, RZ, R61, R0 ;  /* 0x0000003dff007219 */ /* 0x000fe40000011600 */
[----:B------:R-:W-:Y:S01]  /*4e60*/  ISETP.NE.AND P3, PT, R28, 0x1, PT ;  /* 0x000000011c00780c */ /* 0x000fe20003f65270 */
[----:B------:R-:W-:Y:S01]  /*4e70*/  IMAD.HI.U32 R6, R29, R25, RZ ;  /* 0x000000191d067227 */ /* 0x000fe200078e00ff */
[-C--:B------:R-:W-:Y:S02]  /*4e80*/  SHF.R.U32.HI R4, RZ, R57.reuse, R4 ;  /* 0x00000039ff047219 */ /* 0x080fe40000011604 */
[----:B------:R-:W-:Y:S01]  /*4e90*/  SEL R0, R62, R0, !P0 ;  /* 0x000000003e007207 */ /* 0x000fe20004000000 */
[----:B------:R-:W-:Y:S01]  /*4ea0*/  IMAD.HI.U32 R5, R30, R56, RZ ;  /* 0x000000381e057227 */ /* 0x000fe200078e00ff */
[----:B------:R-:W-:Y:S03]  /*4eb0*/  SEL R4, R63, R4, !P3 ;  /* 0x000000043f047207 */ /* 0x000fe60005800000 */
[-C--:B------:R-:W-:Y:S01]  /*4ec0*/  IMAD.HI.U32 R3, R0, R22.reuse, RZ ;  /* 0x0000001600037227 */ /* 0x080fe200078e00ff */
[----:B------:R-:W-:Y:S03]  /*4ed0*/  SHF.R.U32.HI R5, RZ, R57, R5 ;  /* 0x00000039ff057219 */ /* 0x000fe60000011605 */
[----:B------:R-:W-:Y:S01]  /*4ee0*/  IMAD.HI.U32 R2, R4, R22, RZ ;  /* 0x0000001604027227 */ /* 0x000fe200078e00ff */
[----:B------:R-:W-:Y:S02]  /*4ef0*/  @P2 SHF.R.U32.HI R0, RZ, R23, R3 ;  /* 0x00000017ff002219 */ /* 0x000fe40000011603 */
[----:B------:R-:W-:Y:S02]  /*4f00*/  SHF.R.U32.HI R3, RZ, R61, R6 ;  /* 0x0000003dff037219 */ /* 0x000fe40000011606 */
[----:B------:R-:W-:Y:S01]  /*4f10*/  @P2 SHF.R.U32.HI R4, RZ, R23, R2 ;  /* 0x00000017ff042219 */ /* 0x000fe20000011602 */
[----:B------:R-:W-:Y:S01]  /*4f20*/  IMAD R0, R26, R0, RZ ;  /* 0x000000001a007224 */ /* 0x000fe200078e02ff */
[----:B------:R-:W-:Y:S02]  /*4f30*/  SEL R3, R29, R3, !P0 ;  /* 0x000000031d037207 */ /* 0x000fe40004000000 */
[----:B------:R-:W-:Y:S01]  /*4f40*/  SEL R2, R30, R5, !P3 ;  /* 0x000000051e027207 */ /* 0x000fe20005800000 */
[----:B------:R-:W-:Y:S01]  /*4f50*/  IMAD R5, R26, R4, RZ ;  /* 0x000000041a057224 */ /* 0x000fe200078e02ff */
[C---:B------:R-:W-:Y:S01]  /*4f60*/  ISETP.GE.AND P0, PT, R3.reuse, R0, PT ;  /* 0x000000000300720c */ /* 0x040fe20003f06270 */
[C---:B------:R-:W-:Y:S03]  /*4f70*/  IMAD.HI.U32 R0, R3.reuse, R22, RZ ;  /* 0x0000001603007227 */ /* 0x040fe600078e00ff */
[C---:B------:R-:W-:Y:S02]  /*4f80*/  ISETP.GE.OR P0, PT, R2.reuse, R5, P0 ;  /* 0x000000050200720c */ /* 0x040fe40000706670 */
[----:B------:R-:W-:Y:S04]  /*4f90*/  SHF.R.U32.HI R0, RZ, R23, R0 ;  /* 0x00000017ff007219 */ /* 0x000fe80000011600 */
[C---:B------:R-:W-:Y:S05]  /*4fa0*/  SEL R6, R3.reuse, R0, !P2 ;  /* 0x0000000003067207 */ /* 0x040fea0005000000 */
        /* <DEDUP_REMOVED lines=14> */
[----:B------:R-:W-:Y:S07]  /*5090*/  IMAD R29, R3, R24, R29 ;  /* 0x00000018031d7224 */ /* 0x000fee00078e021d */
.L_x_84:
[----:B-1----:R-:W-:Y:S01]  /*50a0*/  @!P1 ISETP.NE.AND P0, PT, R8, 0x1, PT ;  /* 0x000000010800980c */ /* 0x002fe20003f05270 */
[----:B------:R-:W-:Y:S01]  /*50b0*/  @!P1 IMAD.HI.U32 R0, R30, R10, RZ ;  /* 0x0000000a1e009227 */ /* 0x000fe200078e00ff */
[----:B------:R-:W-:Y:S01]  /*50c0*/  @!P1 ISETP.NE.AND P2, PT, R7, 0x1, PT ;  /* 0x000000010700980c */ /* 0x000fe20003f45270 */
[----:B------:R-:W-:Y:S01]  /*50d0*/  ULOP3.LUT UP0, URZ, UR52, 0x1b0, URZ, 0xc0, !UPT ;  /* 0x000001b034ff7892 */ /* 0x000fe2000f80c0ff */
[----:B------:R-:W-:Y:S01]  /*50e0*/  R2UR UR42, R21 ;  /* 0x00000000152a72ca */ /* 0x000fe200000e0000 */
[----:B------:R-:W-:Y:S01]  /*50f0*/  @!P1 IMAD.HI.U32 R2, R29, R9, RZ ;  /* 0x000000091d029227 */ /* 0x000fe200078e00ff */
[----:B------:R-:W-:Y:S02]  /*5100*/  @!P1 SHF.R.U32.HI R0, RZ, R11, R0 ;  /* 0x0000000bff009219 */ /* 0x000fe40000011600 */
[----:B------:R-:W-:Y:S01]  /*5110*/  R2UR UR41, R20 ;  /* 0x00000000142972ca */ /* 0x000fe200000e0000 */
[----:B------:R-:W-:Y:S01]  /*5120*/  VIADD R73, R73, 0x1 ;  /* 0x0000000149497836 */ /* 0x000fe20000000000 */
[----:B------:R-:W-:Y:S02]  /*5130*/  @!P1 SHF.R.U32.HI R2, RZ, R12, R2 ;  /* 0x0000000cff029219 */ /* 0x000fe40000011602 */
[----:B------:R-:W-:Y:S02]  /*5140*/  @!P1 SEL R3, R30, R0, !P2 ;  /* 0x000000001e039207 */ /* 0x000fe40005000000 */
[----:B------:R-:W-:Y:S02]  /*5150*/  @!P1 SEL R2, R29, R2, !P0 ;  /* 0x000000021d029207 */ /* 0x000fe40004000000 */
[----:B------:R-:W-:Y:S01]  /*5160*/  @P4 SHF.R.U32.HI R66, RZ, 0x10, R17 ;  /* 0x00000010ff424819 */ /* 0x000fe20000011611 */
[----:B------:R-:W-:Y:S02]  /*5170*/  USHF.L.U32 UR42, UR42, 0x6, URZ ;  /* 0x000000062a2a7899 */ /* 0x000fe400080006ff */
[----:B------:R-:W-:Y:S02]  /*5180*/  @!P1 IMAD.IADD R0, R2, 0x1, -R3 ;  /* 0x0000000102009824 */ /* 0x000fe400078e0a03 */
[----:B------:R-:W-:Y:S01]  /*5190*/  @!P1 IMAD.IADD R2, R3, 0x1, -R2 ;  /* 0x0000000103029824 */ /* 0x000fe200078e0a02 */
[----:B------:R-:W-:Y:S01]  /*51a0*/  USHF.L.U32 UR41, UR41, 0x6, URZ ;  /* 0x0000000629297899 */ /* 0x000fe200080006ff */
[----:B------:R-:W-:Y:S02]  /*51b0*/  @!P1 IMAD R30, R0, R7, R30 ;  /* 0x00000007001e9224 */ /* 0x000fe400078e021e */
[----:B------:R-:W-:Y:S01]  /*51c0*/  @!P1 IMAD R29, R2, R8, R29 ;  /* 0x00000008021d9224 */ /* 0x000fe200078e021d */
[----:B------:R-:W-:Y:S08]  /*51d0*/  BRA.U !UP0, `(.L_x_85) ;  /* 0x00000001087c7547 */ /* 0x000ff0000b800000 */
[----:B------:R-:W1:Y:S01]  /*51e0*/  LDCU.64 UR8, c[0x4][0x80] ;  /* 0x01001000ff0877ac */ /* 0x000e620008000a00 */
[----:B------:R-:W-:Y:S01]  /*51f0*/  MOV R2, 0x0 ;  /* 0x0000000000027802 */ /* 0x000fe20000000f00 */
[----:B------:R-:W-:Y:S02]  /*5200*/  HFMA2 R12, -RZ, RZ, 0, 5.9604644775390625e-08 ;  /* 0x00000001ff0c7431 */ /* 0x000fe400000001ff */
[----:B------:R-:W-:Y:S01]  /*5210*/  IMAD.MOV.U32 R8, RZ, RZ, 0x70 ;  /* 0x00000070ff087424 */ /* 0x000fe200078e00ff */
[----:B------:R2:W3:Y:S01]  /*5220*/  LDC.64 R14, c[0x4][R2] ;  /* 0x01000000020e7b82 */ /* 0x0004e20000000a00 */
[----:B------:R-:W4:Y:S01]  /*5230*/  LDCU.64 UR6, c[0x4][0x88] ;  /* 0x01001100ff0677ac */ /* 0x000f220008000a00 */
[----:B------:R-:W-:Y:S01]  /*5240*/  IMAD.MOV.U32 R13, RZ, RZ, RZ ;  /* 0x000000ffff0d7224 */ /* 0x000fe200078e00ff */
[----:B------:R-:W2:Y:S01]  /*5250*/  LDCU.64 UR4, c[0x4][0x8] ;  /* 0x01000100ff0477ac */ /* 0x000ea20008000a00 */
[----:B-1----:R-:W-:Y:S01]  /*5260*/  MOV R5, UR9 ;  /* 0x0000000900057c02 */ /* 0x002fe20008000f00 */
[----:B------:R-:W-:Y:S01]  /*5270*/  IMAD.U32 R4, RZ, RZ, UR8 ;  /* 0x00000008ff047e24 */ /* 0x000fe2000f8e00ff */
[----:B----4-:R-:W-:Y:S01]  /*5280*/  MOV R7, UR7 ;  /* 0x0000000700077c02 */ /* 0x010fe20008000f00 */
[----:B------:R-:W-:Y:S01]  /*5290*/  IMAD.U32 R6, RZ, RZ, UR6 ;  /* 0x00000006ff067e24 */ /* 0x000fe2000f8e00ff */
[----:B--2---:R-:W-:Y:S01]  /*52a0*/  MOV R11, UR5 ;  /* 0x00000005000b7c02 */ /* 0x004fe20008000f00 */
[----:B------:R-:W-:Y:S02]  /*52b0*/  IMAD.U32 R10, RZ, RZ, UR4 ;  /* 0x00000004ff0a7e24 */ /* 0x000fe4000f8e00ff */
[----:B------:R-:W-:Y:S07]  /*52c0*/  LEPC R20, `(.L_x_86) ;  /* 0x000000001014794e */ /* 0x000fee0000000000 */
[----:B---3-5:R-:W-:Y:S05]  /*52d0*/  CALL.ABS.NOINC R14 ;  /* 0x000000000e007343 */ /* 0x028fea0003c00000 */
.L_x_86:
[----:B------:R-:W1:Y:S01]  /*52e0*/  LDCU.64 UR8, c[0x4][0x80] ;  /* 0x01001000ff0877ac */ /* 0x000e620008000a00 */
[----:B------:R-:W2:Y:S01]  /*52f0*/  LDC.64 R2, c[0x4][R2] ;  /* 0x0100000002027b82 */ /* 0x000ea20000000a00 */
[----:B------:R-:W-:Y:S02]  /*5300*/  HFMA2 R12, -RZ, RZ, 0, 5.9604644775390625e-08 ;  /* 0x00000001ff0c7431 */ /* 0x000fe400000001ff */
[----:B------:R-:W-:Y:S02]  /*5310*/  IMAD.MOV.U32 R8, RZ, RZ, 0x70 ;  /* 0x00000070ff087424 */ /* 0x000fe400078e00ff */
[----:B------:R-:W-:Y:S01]  /*5320*/  IMAD.MOV.U32 R13, RZ, RZ, RZ ;  /* 0x000000ffff0d7224 */ /* 0x000fe200078e00ff */
[----:B------:R-:W3:Y:S01]  /*5330*/  LDCU.64 UR6, c[0x4][0x88] ;  /* 0x01001100ff0677ac */ /* 0x000ee20008000a00 */
[----:B------:R-:W4:Y:S01]  /*5340*/  LDCU.64 UR4, c[0x4][0x8] ;  /* 0x01000100ff0477ac */ /* 0x000f220008000a00 */
[----:B-1----:R-:W-:Y:S02]  /*5350*/  MOV R4, UR8 ;  /* 0x0000000800047c02 */ /* 0x002fe40008000f00 */
[----:B------:R-:W-:Y:S02]  /*5360*/  MOV R5, UR9 ;  /* 0x0000000900057c02 */ /* 0x000fe40008000f00 */
[----:B---3--:R-:W-:Y:S01]  /*5370*/  MOV R7, UR7 ;  /* 0x0000000700077c02 */ /* 0x008fe20008000f00 */
[----:B------:R-:W-:Y:S01]  /*5380*/  IMAD.U32 R6, RZ, RZ, UR6 ;  /* 0x00000006ff067e24 */ /* 0x000fe2000f8e00ff */
[----:B----4-:R-:W-:Y:S01]  /*5390*/  MOV R11, UR5 ;  /* 0x00000005000b7c02 */ /* 0x010fe20008000f00 */
[----:B------:R-:W-:Y:S02]  /*53a0*/  IMAD.U32 R10, RZ, RZ, UR4 ;  /* 0x00000004ff0a7e24 */ /* 0x000fe4000f8e00ff */
[----:B------:R-:W-:Y:S07]  /*53b0*/  LEPC R20, `(.L_x_85) ;  /* 0x000000001014794e */ /* 0x000fee0000000000 */
[----:B--2---:R-:W-:Y:S05]  /*53c0*/  CALL.ABS.NOINC R2 ;  /* 0x0000000002007343 */ /* 0x004fea0003c00000 */
.L_x_85:
[----:B------:R-:W-:Y:S01]  /*53d0*/  ISETP.NE.U32.AND P4, PT, R54, RZ, PT ;  /* 0x000000ff3600720c */ /* 0x000fe20003f85070 */
[----:B------:R-:W-:Y:S01]  /*53e0*/  UISETP.NE.AND UP2, UPT, UR53, URZ, UPT ;  /* 0x000000ff3500728c */ /* 0x000fe2000bf45270 */
[----:B------:R-:W-:Y:S01]  /*53f0*/  ISETP.NE.U32.AND P2, PT, RZ, UR38, PT ;  /* 0x00000026ff007c0c */ /* 0x000fe2000bf45070 */
[----:B------:R-:W-:Y:S01]  /*5400*/  UISETP.NE.U32.AND UP1, UPT, UR44, URZ, UPT ;  /* 0x000000ff2c00728c */ /* 0x000fe2000bf25070 */
[----:B------:R-:W-:Y:S01]  /*5410*/  ISETP.NE.AND.EX P4, PT, R55, RZ, PT, P4 ;  /* 0x000000ff3700720c */ /* 0x000fe20003f85340 */
[----:B------:R-:W-:Y:S01]  /*5420*/  UPLOP3.LUT UP0, UPT, UPT, UPT, UPT, 0x40, 0x4 ;  /* 0x000000000004789c */ /* 0x000fe20003f0e870 */
[----:B------:R-:W-:Y:S01]  /*5430*/  ISETP.NE.AND.EX P2, PT, RZ, UR39, PT, P2 ;  /* 0x00000027ff007c0c */ /* 0x000fe2000bf45320 */
[----:B------:R-:W-:Y:S01]  /*5440*/  UISETP.NE.AND.EX UP1, UPT, UR45, URZ, UPT, UP1 ;  /* 0x000000ff2d00728c */ /* 0x000fe2000bf25310 */
[----:B------:R-:W-:Y:S04]  /*5450*/  PLOP3.LUT P1, PT, PT, PT, UP2, 0x80, 0x8 ;  /* 0x000000000008781c */ /* 0x000fe80003f2f028 */
[----:B------:R-:W-:Y:S06]  /*5460*/  @UP2 UPLOP3.LUT UP0, UPT, UPT, UPT, UP1, 0x80, 0x8 ;  /* 0x000000000008289c */ /* 0x000fec0003f0f010 */
[----:B------:R-:W-:Y:S01]  /*5470*/  PLOP3.LUT P0, PT, PT, PT, UP0, 0x80, 0x8 ;  /* 0x000000000008781c */ /* 0x000fe20003f0f008 */
[----:B------:R-:W-:Y:S01]  /*5480*/  @!UPT UIADD3 URZ, UPT, UPT, URZ, URZ, URZ ;  /* 0x000000fffffff290 */ /* 0x000fe2000fffe0ff */
[----:B------:R-:W-:Y:S11]  /*5490*/  BRA.U !UP1, `(.L_x_87) ;  /* 0x0000000109387547 */ /* 0x000ff6000b800000 */
[----:B------:R-:W-:Y:S01]  /*54a0*/  UISETP.NE.U32.AND UP0, UPT, UR38, URZ, UPT ;  /* 0x000000ff2600728c */ /* 0x000fe2000bf05070 */
[----:B------:R-:W-:Y:S02]  /*54b0*/  HFMA2 R0, -RZ, RZ, 0, 5.9604644775390625e-08 ;  /* 0x00000001ff007431 */ /* 0x000fe400000001ff */
[----:B------:R-:W-:Y:S01]  /*54c0*/  IMAD.MOV.U32 R60, RZ, RZ, 0x1 ;  /* 0x00000001ff3c7424 */ /* 0x000fe200078e00ff */
[----:B------:R-:W-:Y:S06]  /*54d0*/  UISETP.NE.AND.EX UP0, UPT, UR39, URZ, UPT, UP0 ;  /* 0x000000ff2700728c */ /* 0x000fec000bf05300 */
[----:B------:R-:W-:Y:S05]  /*54e0*/  PLOP3.LUT P3, PT, PT, PT, UP0, 0x80, 0x8 ;  /* 0x000000000008781c */ /* 0x000fea0003f6f008 */
[----:B------:R-:W1:Y:S01]  /*54f0*/  @UP0 LDCU.64 UR6, c[0x0][0x888] ;  /* 0x00011100ff0607ac */ /* 0x000e620008000a00 */
[----:B------:R-:W-:Y:S07]  /*5500*/  @UP0 UIMAD UR4, UR36, UR44, URZ ;  /* 0x0000002c240402a4 */ /* 0x000fee000f8e02ff */
[----:B------:R-:W-:Y:S01]  /*5510*/  @!P3 PRMT R60, R0, 0x7610, R60 ;  /* 0x00007610003cb816 */ /* 0x000fe2000000003c */
[----:B-1----:R-:W-:Y:S03]  /*5520*/  @UP0 UIMAD.WIDE UR6, UR4, 0x4, UR6 ;  /* 0x00000004040608a5 */ /* 0x002fe6000f8e0206 */
[----:B------:R-:W1:Y:S03]  /*5530*/  @!UP0 LDCU UR4, c[0x0][0x880] ;  /* 0x00011000ff0487ac */ /* 0x000e660008000800 */
[----:B------:R-:W-:Y:S01]  /*5540*/  IMAD.U32 R2, RZ, RZ, UR6 ;  /* 0x00000006ff027e24 */ /* 0x000fe2000f8e00ff */
[----:B------:R-:W-:Y:S05]  /*5550*/  MOV R3, UR7 ;  /* 0x0000000700037c02 */ /* 0x000fea0008000f00 */
[----:B-----5:R2:W5:Y:S02]  /*5560*/  @P3 LDG.E R35, desc[UR46][R2.64] ;  /* 0x0000002e02233981 */ /* 0x020564000c1e1900 */
[----:B-12---:R-:W-:Y:S02]  /*5570*/  @!P3 IMAD.U32 R35, RZ, RZ, UR4 ;  /* 0x00000004ff23be24 */ /* 0x006fe4000f8e00ff */
.L_x_87:
[----:B------:R-:W-:Y:S05]  /*5580*/  @!P4 BRA `(.L_x_88) ;  /* 0x000000000020c947 */ /* 0x000fea0003800000 */
[----:B------:R-:W-:Y:S04]  /*5590*/  ISETP.NE.U32.AND P3, PT, R52, RZ, PT ;  /* 0x000000ff3400720c */ /* 0x000fe80003f65070 */
[----:B------:R-:W-:Y:S11]  /*55a0*/  ISETP.NE.AND.EX P3, PT, R53, RZ, PT, P3 ;  /* 0x000000ff3500720c */ /* 0x000ff60003f65330 */
[----:B------:R-:W-:Y:S02]  /*55b0*/  @!UPT UIADD3 URZ, UPT, UPT, URZ, URZ, URZ ;  /* 0x000000fffffff290 */ /* 0x000fe4000fffe0ff */
[----:B------:R-:W1:Y:S01]  /*55c0*/  @P3 LDC.64 R2, c[0x0][0x8a8] ;  /* 0x00022a00ff023b82 */ /* 0x000e620000000a00 */
[----:B------:R-:W-:Y:S04]  /*55d0*/  @P3 IMAD R0, R54, UR36, RZ ;  /* 0x0000002436003c24 */ /* 0x000fe8000f8e02ff */
[----:B-1----:R-:W-:Y:S05]  /*55e0*/  @P3 IMAD.WIDE R2, R0, 0x4, R2 ;  /* 0x0000000400023825 */ /* 0x002fea00078e0202 */
[----:B-----5:R1:W5:Y:S02]  /*55f0*/  @P3 LDG.E R33, desc[UR46][R2.64] ;  /* 0x0000002e02213981 */ /* 0x020364000c1e1900 */
[----:B-1----:R-:W2:Y:S02]  /*5600*/  @!P3 LDC R33, c[0x0][0x8a0] ;  /* 0x00022800ff21bb82 */ /* 0x002ea40000000800 */
.L_x_88:
[----:B-----5:R-:W-:Y:S01]  /*5610*/  FSETP.NEU.AND P3, PT, R35, RZ, PT ;  /* 0x000000ff2300720b */ /* 0x020fe20003f6d000 */
[----:B------:R-:W-:Y:S01]  /*5620*/  IMAD.U32 R2, RZ, RZ, UR56 ;  /* 0x00000038ff027e24 */ /* 0x000fe2000f8e00ff */
[----:B------:R-:W-:Y:S01]  /*5630*/  SEL R5, RZ, 0xffffffff, P2 ;  /* 0xffffffffff057807 */ /* 0x000fe20001000000 */
[----:B------:R-:W-:Y:S01]  /*5640*/  ULOP3.LUT UR4, UR51, 0x1, URZ, 0x3c, !UPT ;  /* 0x0000000133047892 */ /* 0x000fe2000f8e3cff */
[----:B------:R-:W-:Y:S01]  /*5650*/  @P1 LOP3.LUT P2, RZ, R60, 0xff, RZ, 0xc0, !PT ;  /* 0x000000ff3cff1812 */ /* 0x000fe2000784c0ff */
[----:B------:R-:W-:Y:S01]  /*5660*/  BSSY B1, `(.L_x_89) ;  /* 0x000003d000017945 */ /* 0x000fe20003800000 */
[----:B------:R-:W-:Y:S01]  /*5670*/  @P1 SEL R0, RZ, 0xffffffff, P3 ;  /* 0xffffffffff001807 */ /* 0x000fe20001800000 */
[----:B------:R-:W-:Y:S01]  /*5680*/  IMAD.MOV.U32 R47, RZ, RZ, 0x1 ;  /* 0x00000001ff2f7424 */ /* 0x000fe200078e00ff */
[----:B------:R-:W-:Y:S01]  /*5690*/  LEA R2, R2, UR48, 0x3 ;  /* 0x0000003002027c11 */ /* 0x000fe2000f8e18ff */
[----:B------:R-:W-:Y:S01]  /*56a0*/  IMAD.U32 R45, RZ, RZ, UR4 ;  /* 0x00000004ff2d7e24 */ /* 0x000fe2000f8e00ff */
[----:B------:R-:W-:Y:S01]  /*56b0*/  @P0 SEL R0, R5, R0, !P2 ;  /* 0x0000000005000207 */ /* 0x000fe20005000000 */
[----:B------:R-:W-:Y:S01]  /*56c0*/  IMAD.U32 R46, RZ, RZ, UR56 ;  /* 0x00000038ff2e7e24 */ /* 0x000fe2000f8e00ff */
[C---:B------:R-:W-:Y:S02]  /*56d0*/  LEA R44, R31.reuse, UR48, 0x3 ;  /* 0x000000301f2c7c11 */ /* 0x040fe4000f8e18ff */
[----:B------:R-:W-:Y:S02]  /*56e0*/  CS2R R50, SRZ ;  /* 0x0000000000327805 */ /* 0x000fe4000001ff00 */
[----:B------:R-:W-:Y:S02]  /*56f0*/  @P1 LOP3.LUT R0, R0, 0x1, RZ, 0xc0, !PT ;  /* 0x0000000100001812 */ /* 0x000fe400078ec0ff */
[----:B------:R-:W-:Y:S02]  /*5700*/  CS2R R48, SRZ ;  /* 0x0000000000307805 */ /* 0x000fe4000001ff00 */
[----:B------:R-:W-:Y:S02]  /*5710*/  SHF.L.U32 R3, R68, 0x1f, RZ ;  /* 0x0000001f44037819 */ /* 0x000fe400000006ff */
[----:B------:R-:W-:Y:S02]  /*5720*/  CS2R R42, SRZ ;  /* 0x00000000002a7805 */ /* 0x000fe4000001ff00 */
[----:B------:R-:W-:Y:S02]  /*5730*/  ISETP.NE.U32.OR P5, PT, R0, 0x1, !P1 ;  /* 0x000000010000780c */ /* 0x000fe40004fa5470 */
[----:B------:R-:W-:Y:S02]  /*5740*/  CS2R R40, SRZ ;  /* 0x0000000000287805 */ /* 0x000fe4000001ff00 */
[----:B------:R-:W-:Y:S02]  /*5750*/  PLOP3.LUT P2, PT, PT, PT, UP1, 0x80, 0x8 ;  /* 0x000000000008781c */ /* 0x000fe40003f4f018 */
[----:B------:R-:W-:Y:S02]  /*5760*/  LEA.HI R34, R31, R31, RZ, 0x1 ;  /* 0x0000001f1f227211 */ /* 0x000fe400078f08ff */
[----:B------:R-:W-:Y:S02]  /*5770*/  LOP3.LUT P4, R72, R60, 0xff, RZ, 0xc0, !PT ;  /* 0x000000ff3c487812 */ /* 0x000fe4000788c0ff */
[----:B------:R-:W-:Y:S02]  /*5780*/  SEL R4, RZ, 0xffffffff, P3 ;  /* 0xffffffffff047807 */ /* 0x000fe40001800000 */
[----:B------:R-:W-:Y:S02]  /*5790*/  P2R R74, PR, RZ, 0x20 ;  /* 0x00000020ff4a7803 */ /* 0x000fe40000000000 */
[----:B------:R-:W-:Y:S03]  /*57a0*/  @P5 SHF.L.U32 R0, R45, 0x1f, RZ ;  /* 0x0000001f2d005819 */ /* 0x000fe600000006ff */
[----:B------:R-:W-:Y:S01]  /*57b0*/  @P2 SEL R4, R5, R4, !P4 ;  /* 0x0000000405042207 */ /* 0x000fe20006000000 */
[----:B------:R1:W3:Y:S03]  /*57c0*/  @P5 SYNCS.PHASECHK.TRANS64.TRYWAIT P1, [R2+URZ+0x70], R0 ;  /* 0x00007000020055a7 */ /* 0x0002e600080211ff */
[----:B------:R-:W-:Y:S04]  /*57d0*/  LOP3.LUT R4, R4, 0x1, RZ, 0xc0, !PT ;  /* 0x0000000104047812 */ /* 0x000fe800078ec0ff */
[----:B------:R-:W-:Y:S04]  /*57e0*/  ISETP.NE.U32.AND P2, PT, R4, 0x1, PT ;  /* 0x000000010400780c */ /* 0x000fe80003f45070 */
[----:B------:R-:W-:Y:S01]  /*57f0*/  P2R R76, PR, RZ, 0x4 ;  /* 0x00000004ff4c7803 */ /* 0x000fe20000000000 */
[----:B------:R4:W2:Y:S01]  /*5800*/  SYNCS.PHASECHK.TRANS64.TRYWAIT P0, [R44+URZ+0xd0], R3 ;  /* 0x0000d0032c0075a7 */ /* 0x0008a200080011ff */
[C---:B-1----:R-:W-:Y:S01]  /*5810*/  IMAD.SHL.U32 R0, R34.reuse, 0x20, RZ ;  /* 0x0000002022007824 */ /* 0x042fe200078e00ff */
[----:B------:R-:W-:Y:S04]  /*5820*/  LOP3.LUT R34, R34, 0xffe, RZ, 0xc0, !PT ;  /* 0x00000ffe22227812 */ /* 0x000fe800078ec0ff */
[----:B------:R-:W-:Y:S01]  /*5830*/  LOP3.LUT R0, R0, 0xffffffc0, RZ, 0xc0, !PT ;  /* 0xffffffc000007812 */ /* 0x000fe200078ec0ff */
[----:B------:R-:W-:Y:S04]  /*5840*/  IMAD.IADD R34, R31, 0x1, -R34 ;  /* 0x000000011f227824 */ /* 0x000fe800078e0a22 */
[----:B------:R-:W-:Y:S04]  /*5850*/  IMAD.IADD R0, R32, 0x1, R0 ;  /* 0x0000000120007824 */ /* 0x000fe800078e0200 */
[----:B------:R-:W-:Y:S01]  /*5860*/  IMAD R34, R34, 0x100000, R0 ;  /* 0x0010000022227824 */ /* 0x000fe200078e0200 */
[----:B---3--:R-:W-:Y:S01]  /*5870*/  @P5 SEL R47, RZ, 0x1, !P1 ;  /* 0x00000001ff2f5807 */ /* 0x008fe20004800000 */
[----:B----4-:R-:W-:Y:S06]  /*5880*/  @!P5 BRA `(.L_x_90) ;  /* 0x000000000068d947 */ /* 0x010fec0003800000 */
[----:B------:R-:W-:Y:S01]  /*5890*/  HFMA2 R43, -RZ, RZ, 0, 0 ;  /* 0x00000000ff2b7431 */ /* 0x000fe200000001ff */
[----:B------:R-:W-:Y:S01]  /*58a0*/  ISETP.NE.AND P1, PT, R47, RZ, PT ;  /* 0x000000ff2f00720c */ /* 0x000fe20003f25270 */
[----:B------:R-:W-:Y:S01]  /*58b0*/  IMAD.U32 R0, RZ, RZ, UR56 ;  /* 0x00000038ff007e24 */ /* 0x000fe2000f8e00ff */
[----:B------:R-:W-:Y:S11]  /*58c0*/  BSSY B0, `(.L_x_91) ;  /* 0x0000005000007945 */ /* 0x000ff60003800000 */
[----:B------:R-:W-:Y:S05]  /*58d0*/  @P1 BRA `(.L_x_92) ;  /* 0x00000000000c1947 */ /* 0x000fea0003800000 */
[----:B------:R-:W-:Y:S04]  /*58e0*/  SHF.L.U32 R4, R45, 0x1f, RZ ;  /* 0x0000001f2d047819 */ /* 0x000fe800000006ff */
[----:B------:R-:W1:Y:S02]  /*58f0*/  SYNCS.PHASECHK.TRANS64.TRYWAIT P1, [R2+URZ+0x70], R4 ;  /* 0x00007004020075a7 */ /* 0x000e6400080211ff */
[----:B-1----:R-:W-:Y:S05]  /*5900*/  @!P1 BRA `(.L_x_93) ;  /* 0x0000001c00e49947 */ /* 0x002fea0003800000 */
.L_x_92:
[----:B------:R-:W-:Y:S05]  /*5910*/  BSYNC B0 ;  /* 0x0000000000007941 */ /* 0x000fea0003800000 */
.L_x_91:
[----:B------:R-:W-:Y:S01]  /*5920*/  ISETP.NE.AND P1, PT, R76, RZ, PT ;  /* 0x000000ff4c00720c */ /* 0x000fe20003f25270 */
[----:B------:R-:W-:Y:S01]  /*5930*/  IMAD.MOV.U32 R42, RZ, RZ, RZ ;  /* 0x000000ffff2a7224 */ /* 0x000fe200078e00ff */
[----:B------:R-:W-:Y:S02]  /*5940*/  CS2R R40, SRZ ;  /* 0x0000000000287805 */ /* 0x000fe4000001ff00 */
[----:B------:R-:W-:Y:S02]  /*5950*/  CS2R R50, SRZ ;  /* 0x0000000000327805 */ /* 0x000fe4000001ff00 */
[----:B------:R-:W-:Y:S07]  /*5960*/  CS2R R48, SRZ ;  /* 0x0000000000307805 */ /* 0x000fee000001ff00 */
[----:B-1----:R-:W-:Y:S01]  /*5970*/  @P1 IMAD R2, R0, 0x800, R64 ;  /* 0x0000080000021824 */ /* 0x002fe200078e0240 */
[----:B------:R-:W-:Y:S05]  /*5980*/  @P1 WARPSYNC.ALL ;  /* 0x0000000000001948 */ /* 0x000fea0003800000 */
[----:B------:R-:W-:Y:S01]  /*5990*/  @P1 LEA R2, R2, UR48, 0x1 ;  /* 0x0000003002021c11 */ /* 0x000fe2000f8e08ff */
[----:B------:R-:W-:Y:S04]  /*59a0*/  UIADD3 UR5, UPT, UPT, UR56, 0x1, URZ ;  /* 0x0000000138057890 */ /* 0x000fe8000fffe0ff */
[----:B------:R1:W3:Y:S01]  /*59b0*/  @P1 LDSM.16.M88.4 R40, [R2+0x200] ;  /* 0x000200000228183b */ /* 0x0002e20000000200 */
[----:B------:R-:W-:Y:S01]  /*59c0*/  UISETP.NE.AND UP0, UPT, UR5, 0x3, UPT ;  /* 0x000000030500788c */ /* 0x000fe2000bf05270 */
[----:B------:R-:W-:Y:S03]  /*59d0*/  @P1 IMAD R0, R69, 0x2, R2 ;  /* 0x0000000245001824 */ /* 0x000fe600078e0202 */
[----:B------:R-:W-:Y:S02]  /*59e0*/  USEL UR4, URZ, 0x1, UP0 ;  /* 0x00000001ff047887 */ /* 0x000fe40008000000 */
[----:B------:R1:W4:Y:S01]  /*59f0*/  @P1 LDSM.16.M88.4 R48, [R0+0x200] ;  /* 0x000200000030183b */ /* 0x0003220000000200 */
[----:B------:R-:W-:Y:S03]  /*5a00*/  USEL UR5, UR5, URZ, UP0 ;  /* 0x000000ff05057287 */ /* 0x000fe60008000000 */
[----:B------:R-:W-:Y:S03]  /*5a10*/  LOP3.LUT R45, R45, UR4, RZ, 0x3c, !PT ;  /* 0x000000042d2d7c12 */ /* 0x000fe6000f8e3cff */
[----:B------:R-:W-:Y:S02]  /*5a20*/  IMAD.U32 R46, RZ, RZ, UR5 ;  /* 0x00000005ff2e7e24 */ /* 0x000fe4000f8e00ff */
.L_x_90:
[----:B------:R-:W-:Y:S05]  /*5a30*/  BSYNC B1 ;  /* 0x0000000000017941 */ /* 0x000fea0003800000 */
.L_x_89:
[----:B-1----:R-:W-:Y:S04]  /*5a40*/  SHF.R.U32.HI R0, RZ, 0x15, R34 ;  /* 0x00000015ff007819 */ /* 0x002fe80000011622 */
[----:B------:R-:W-:Y:S01]  /*5a50*/  LOP3.LUT P1, RZ, R0, 0x3, R65, 0x48, !PT ;  /* 0x0000000300ff7812 */ /* 0x000fe20007824841 */
[----:B------:R-:W-:Y:S01]  /*5a60*/  @!UPT UIADD3 URZ, UPT, UPT, URZ, URZ, URZ ;  /* 0x000000fffffff290 */ /* 0x000fe2000fffe0ff */
[----:B--2---:R-:W-:Y:S11]  /*5a70*/  @P0 BRA `(.L_x_94) ;  /* 0x0000000000080947 */ /* 0x004ff60003800000 */
[----:B------:R-:W1:Y:S02]  /*5a80*/  SYNCS.PHASECHK.TRANS64.TRYWAIT P0, [R44+URZ+0xd0], R3 ;  /* 0x0000d0032c0075a7 */ /* 0x000e6400080011ff */
[----:B-1----:R-:W-:Y:S05]  /*5a90*/  @!P0 BRA `(.L_x_95) ;  /* 0x0000001c00948947 */ /* 0x002fea0003800000 */
.L_x_94:
[----:B------:R-:W-:Y:S05]  /*5aa0*/  @!P1 BRA `(.L_x_96) ;  /* 0x0000000000409947 */ /* 0x000fea0003800000 */
[----:B------:R-:W2:Y:S01]  /*5ab0*/  LDCU.64 UR8, c[0x4][0x70] ;  /* 0x01000e00ff0877ac */ /* 0x000ea20008000a00 */
[----:B-1----:R-:W-:Y:S01]  /*5ac0*/  MOV R3, 0x0 ;  /* 0x0000000000037802 */ /* 0x002fe20000000f00 */
[----:B------:R-:W-:Y:S02]  /*5ad0*/  HFMA2 R12, -RZ, RZ, 0, 5.9604644775390625e-08 ;  /* 0x00000001ff0c7431 */ /* 0x000fe400000001ff */
[----:B------:R-:W-:Y:S02]  /*5ae0*/  IMAD.MOV.U32 R8, RZ, RZ, 0x192 ;  /* 0x00000192ff087424 */ /* 0x000fe400078e00ff */
[----:B------:R-:W-:Y:S01]  /*5af0*/  IMAD.MOV.U32 R13, RZ, RZ, RZ ;  /* 0x000000ffff0d7224 */ /* 0x000fe200078e00ff */
[----:B------:R-:W1:Y:S01]  /*5b00*/  LDCU.64 UR6, c[0x4][0x78] ;  /* 0x01000f00ff0677ac */ /* 0x000e620008000a00 */
[----:B------:R-:W3:Y:S01]  /*5b10*/  LDC.64 R2, c[0x4][R3] ;  /* 0x0100000003027b82 */ /* 0x000ee20000000a00 */
[----:B------:R-:W5:Y:S01]  /*5b20*/  LDCU.64 UR4, c[0x4][0x10] ;  /* 0x01000200ff0477ac */ /* 0x000f620008000a00 */
[----:B--2---:R-:W-:Y:S01]  /*5b30*/  MOV R5, UR9 ;  /* 0x0000000900057c02 */ /* 0x004fe20008000f00 */
[----:B------:R-:W-:Y:S01]  /*5b40*/  IMAD.U32 R4, RZ, RZ, UR8 ;  /* 0x00000008ff047e24 */ /* 0x000fe2000f8e00ff */
[----:B-1----:R-:W-:Y:S01]  /*5b50*/  MOV R7, UR7 ;  /* 0x0000000700077c02 */ /* 0x002fe20008000f00 */
[----:B------:R-:W-:Y:S01]  /*5b60*/  IMAD.U32 R6, RZ, RZ, UR6 ;  /* 0x00000006ff067e24 */ /* 0x000fe2000f8e00ff */
[----:B-----5:R-:W-:Y:S01]  /*5b70*/  MOV R11, UR5 ;  /* 0x00000005000b7c02 */ /* 0x020fe20008000f00 */
[----:B------:R-:W-:Y:S02]  /*5b80*/  IMAD.U32 R10, RZ, RZ, UR4 ;  /* 0x00000004ff0a7e24 */ /* 0x000fe4000f8e00ff */
[----:B------:R-:W-:Y:S07]  /*5b90*/  LEPC R20, `(.L_x_96) ;  /* 0x000000001014794e */ /* 0x000fee0000000000 */
[----:B---34-:R-:W-:Y:S05]  /*5ba0*/  CALL.ABS.NOINC R2 ;  /* 0x0000000002007343 */ /* 0x018fea0003c00000 */
.L_x_96:
[----:B------:R-:W-:Y:S05]  /*5bb0*/  WARPSYNC.ALL ;  /* 0x0000000000007948 */ /* 0x000fea0003800000 */
[----:B------:R-:W-:Y:S01]  /*5bc0*/  R2UR UR4, R34 ;  /* 0x00000000220472ca */ /* 0x000fe200000e0000 */
[----:B-1-3--:R-:W-:Y:S01]  /*5bd0*/  HADD2.F32 R3, -RZ, R40.H0_H0 ;  /* 0x20000028ff037230 */ /* 0x00afe20000004100 */
[----:B------:R-:W-:Y:S01]  /*5be0*/  SHF.L.U32 R75, R69, 0x1, RZ ;  /* 0x00000001454b7819 */ /* 0x000fe200000006ff */
[----:B------:R-:W-:Y:S01]  /*5bf0*/  HADD2.F32 R20, -RZ, R42.H0_H0 ;  /* 0x2000002aff147230 */ /* 0x000fe20000004100 */
[----:B------:R-:W-:Y:S01]  /*5c00*/  ISETP.NE.AND P0, PT, R70, RZ, PT ;  /* 0x000000ff4600720c */ /* 0x000fe20003f05270 */
[----:B------:R-:W-:Y:S08]  /*5c10*/  BSSY.RECONVERGENT B0, `(.L_x_97) ;  /* 0x000004d000007945 */ /* 0x000ff00003800200 */
[----:B------:R-:W1:Y:S02]  /*5c20*/  LDTM.16dp256bit.x4 R4, tmem[UR4] ;  /* 0x00000004000479ee */ /* 0x000e640008120000 */
[C---:B-1----:R-:W-:Y:S01]  /*5c30*/  FMUL R0, R33.reuse, R4 ;  /* 0x0000000421007220 */ /* 0x042fe20000400000 */
[----:B------:R-:W-:Y:S02]  /*5c40*/  HADD2.F32 R4, -RZ, R40.H1_H1 ;  /* 0x30000028ff047230 */ /* 0x000fe40000004100 */
[----:B------:R-:W-:Y:S01]  /*5c50*/  FMUL R2, R33, R5 ;  /* 0x0000000521027220 */ /* 0x000fe20000400000 */
[--C-:B------:R-:W-:Y:S02]  /*5c60*/  HADD2.F32 R5, -RZ, R41.reuse.H0_H0 ;  /* 0x20000029ff057230 */ /* 0x100fe40000004100 */
[----:B------:R-:W-:Y:S01]  /*5c70*/  FFMA R0, R35, R3, R0 ;  /* 0x0000000323007223 */ /* 0x000fe20000000000 */
[----:B------:R-:W-:Y:S01]  /*5c80*/  FMUL R3, R33, R6 ;  /* 0x0000000621037220 */ /* 0x000fe20000400000 */
[----:B------:R-:W-:Y:S02]  /*5c90*/  HADD2.F32 R6, -RZ, R41.H1_H1 ;  /* 0x30000029ff067230 */ /* 0x000fe40000004100 */
[----:B------:R-:W-:Y:S01]  /*5ca0*/  FFMA R2, R35, R4, R2 ;  /* 0x0000000423027223 */ /* 0x000fe20000000002 */
[----:B------:R-:W-:Y:S01]  /*5cb0*/  FMUL R7, R33, R7 ;  /* 0x0000000721077220 */ /* 0x000fe20000400000 */
[----:B------:R-:W-:Y:S01]  /*5cc0*/  FFMA R3, R35, R5, R3 ;  /* 0x0000000523037223 */ /* 0x000fe20000000003 */
[C---:B------:R-:W-:Y:S01]  /*5cd0*/  FMUL R4, R33.reuse, R8 ;  /* 0x0000000821047220 */ /* 0x040fe20000400000 */
[----:B------:R-:W-:Y:S01]  /*5ce0*/  FMUL R5, R33, R9 ;  /* 0x0000000921057220 */ /* 0x000fe20000400000 */
[----:B------:R-:W-:Y:S01]  /*5cf0*/  F2FP.F16.F32.PACK_AB R36, R2, R0 ;  /* 0x000000000224723e */ /* 0x000fe200000000ff */
[C---:B------:R-:W-:Y:S01]  /*5d00*/  FFMA R7, R35.reuse, R6, R7 ;  /* 0x0000000623077223 */ /* 0x040fe20000000007 */
[----:B------:R-:W-:Y:S02]  /*5d10*/  HADD2.F32 R0, -RZ, R42.H1_H1 ;  /* 0x3000002aff007230 */ /* 0x000fe40000004100 */
[----:B------:R-:W-:Y:S01]  /*5d20*/  FFMA R4, R35, R20, R4 ;  /* 0x0000001423047223 */ /* 0x000fe20000000004 */
[--C-:B------:R-:W-:Y:S02]  /*5d30*/  HADD2.F32 R2, -RZ, R43.reuse.H0_H0 ;  /* 0x2000002bff027230 */ /* 0x100fe40000004100 */
[----:B------:R-:W-:Y:S01]  /*5d40*/  FMUL R6, R33, R10 ;  /* 0x0000000a21067220 */ /* 0x000fe20000400000 */
[----:B------:R-:W-:Y:S01]  /*5d50*/  F2FP.F16.F32.PACK_AB R37, R7, R3 ;  /* 0x000000030725723e */ /* 0x000fe200000000ff */
[----:B------:R-:W-:Y:S02]  /*5d60*/  HADD2.F32 R3, -RZ, R43.H1_H1 ;  /* 0x3000002bff037230 */ /* 0x000fe40000004100 */
[----:B------:R-:W-:Y:S01]  /*5d70*/  FFMA R5, R35, R0, R5 ;  /* 0x0000000023057223 */ /* 0x000fe20000000005 */
[C---:B------:R-:W-:Y:S01]  /*5d80*/  FMUL R11, R33.reuse, R11 ;  /* 0x0000000b210b7220 */ /* 0x040fe20000400000 */
[--C-:B----4-:R-:W-:Y:S02]  /*5d90*/  HADD2.F32 R7, -RZ, R48.reuse.H0_H0 ;  /* 0x20000030ff077230 */ /* 0x110fe40000004100 */
[C---:B------:R-:W-:Y:S01]  /*5da0*/  FMUL R8, R33.reuse, R12 ;  /* 0x0000000c21087220 */ /* 0x040fe20000400000 */
[----:B------:R-:W-:Y:S02]  /*5db0*/  HADD2.F32 R0, -RZ, R48.H1_H1 ;  /* 0x30000030ff007230 */ /* 0x000fe40000004100 */
[----:B------:R-:W-:Y:S01]  /*5dc0*/  FMUL R9, R33, R13 ;  /* 0x0000000d21097220 */ /* 0x000fe20000400000 */
[C---:B------:R-:W-:Y:S01]  /*5dd0*/  FFMA R6, R35.reuse, R2, R6 ;  /* 0x0000000223067223 */ /* 0x040fe20000000006 */
[C---:B------:R-:W-:Y:S01]  /*5de0*/  FFMA R11, R35.reuse, R3, R11 ;  /* 0x00000003230b7223 */ /* 0x040fe2000000000b */
[C---:B------:R-:W-:Y:S01]  /*5df0*/  FFMA R8, R35.reuse, R7, R8 ;  /* 0x0000000723087223 */ /* 0x040fe20000000008 */
[----:B------:R-:W-:Y:S01]  /*5e00*/  FFMA R9, R35, R0, R9 ;  /* 0x0000000023097223 */ /* 0x000fe20000000009 */
[--C-:B------:R-:W-:Y:S02]  /*5e10*/  HADD2.F32 R2, -RZ, R49.reuse.H0_H0 ;  /* 0x20000031ff027230 */ /* 0x100fe40000004100 */
[C---:B------:R-:W-:Y:S01]  /*5e20*/  FMUL R10, R33.reuse, R14 ;  /* 0x0000000e210a7220 */ /* 0x040fe20000400000 */
[----:B------:R-:W-:Y:S02]  /*5e30*/  HADD2.F32 R0, -RZ, R49.H1_H1 ;  /* 0x30000031ff007230 */ /* 0x000fe40000004100 */
[----:B------:R-:W-:Y:S01]  /*5e40*/  FMUL R15, R33, R15 ;  /* 0x0000000f210f7220 */ /* 0x000fe20000400000 */
[----:B------:R-:W-:Y:S01]  /*5e50*/  F2FP.F16.F32.PACK_AB R38, R5, R4 ;  /* 0x000000040526723e */ /* 0x000fe200000000ff */
[----:B------:R-:W-:Y:S01]  /*5e60*/  FFMA R10, R35, R2, R10 ;  /* 0x00000002230a7223 */ /* 0x000fe2000000000a */
[----:B------:R-:W-:Y:S01]  /*5e70*/  FMUL R12, R33, R16 ;  /* 0x00000010210c7220 */ /* 0x000fe20000400000 */
[----:B------:R-:W-:Y:S01]  /*5e80*/  FFMA R15, R35, R0, R15 ;  /* 0x00000000230f7223 */ /* 0x000fe2000000000f */
[--C-:B------:R-:W-:Y:S01]  /*5e90*/  HADD2.F32 R0, -RZ, R50.reuse.H0_H0 ;  /* 0x20000032ff007230 */ /* 0x100fe20000004100 */
[----:B------:R-:W-:Y:S01]  /*5ea0*/  MOV R5, UR56 ;  /* 0x0000003800057c02 */ /* 0x000fe20008000f00 */
[----:B------:R-:W-:Y:S02]  /*5eb0*/  HADD2.F32 R2, -RZ, R50.H1_H1 ;  /* 0x30000032ff027230 */ /* 0x000fe40000004100 */
[C---:B------:R-:W-:Y:S01]  /*5ec0*/  FMUL R13, R33.reuse, R17 ;  /* 0x00000011210d7220 */ /* 0x040fe20000400000 */
[--C-:B------:R-:W-:Y:S02]  /*5ed0*/  HADD2.F32 R3, -RZ, R51.reuse.H0_H0 ;  /* 0x20000033ff037230 */ /* 0x100fe40000004100 */
[C---:B------:R-:W-:Y:S01]  /*5ee0*/  FMUL R14, R33.reuse, R18 ;  /* 0x00000012210e7220 */ /* 0x040fe20000400000 */
[----:B------:R-:W-:Y:S02]  /*5ef0*/  HADD2.F32 R4, -RZ, R51.H1_H1 ;  /* 0x30000033ff047230 */ /* 0x000fe40000004100 */
[----:B------:R-:W-:Y:S01]  /*5f00*/  FMUL R19, R33, R19 ;  /* 0x0000001321137220 */ /* 0x000fe20000400000 */
[----:B------:R-:W-:Y:S01]  /*5f10*/  FFMA R12, R35, R0, R12 ;  /* 0x00000000230c7223 */ /* 0x000fe2000000000c */
[----:B------:R-:W-:Y:S01]  /*5f20*/  LEA R5, R5, R64, 0xb ;  /* 0x0000004005057211 */ /* 0x000fe200078e58ff */
[C---:B------:R-:W-:Y:S01]  /*5f30*/  FFMA R13, R35.reuse, R2, R13 ;  /* 0x00000002230d7223 */ /* 0x040fe2000000000d */
[C---:B------:R-:W-:Y:S01]  /*5f40*/  FFMA R14, R35.reuse, R3, R14 ;  /* 0x00000003230e7223 */ /* 0x040fe2000000000e */
[----:B------:R-:W-:Y:S01]  /*5f50*/  FFMA R19, R35, R4, R19 ;  /* 0x0000000423137223 */ /* 0x000fe20000000013 */
[----:B------:R-:W-:Y:S02]  /*5f60*/  F2FP.F16.F32.PACK_AB R39, R11, R6 ;  /* 0x000000060b27723e */ /* 0x000fe400000000ff */
[----:B------:R-:W-:Y:S02]  /*5f70*/  LEA R5, R5, UR48, 0x1 ;  /* 0x0000003005057c11 */ /* 0x000fe4000f8e08ff */
[----:B------:R-:W-:Y:S02]  /*5f80*/  F2FP.F16.F32.PACK_AB R8, R9, R8 ;  /* 0x000000080908723e */ /* 0x000fe400000000ff */
[----:B------:R-:W-:Y:S01]  /*5f90*/  F2FP.F16.F32.PACK_AB R9, R15, R10 ;  /* 0x0000000a0f09723e */ /* 0x000fe200000000ff */
[----:B------:R1:W-:Y:S01]  /*5fa0*/  STSM.16.M88.4 [R5+0x200], R36 ;  /* 0x0002002405007844 */ /* 0x0003e20000000200 */
[----:B------:R-:W-:Y:S02]  /*5fb0*/  F2FP.F16.F32.PACK_AB R10, R13, R12 ;  /* 0x0000000c0d0a723e */ /* 0x000fe400000000ff */
[----:B------:R-:W-:Y:S02]  /*5fc0*/  F2FP.F16.F32.PACK_AB R11, R19, R14 ;  /* 0x0000000e130b723e */ /* 0x000fe400000000ff */
[----:B------:R-:W-:Y:S05]  /*5fd0*/  IADD3 R0, PT, PT, R75, 0x200, R5 ;  /* 0x000002004b007810 */ /* 0x000fea0007ffe005 */
[----:B------:R1:W-:Y:S01]  /*5fe0*/  STSM.16.M88.4 [R0], R8 ;  /* 0x0000000800007844 */ /* 0x0003e20000000200 */
[----:B------:R-:W-:Y:S01]  /*5ff0*/  @!PT LDS RZ, [RZ] ;  /* 0x00000000fffff984 */ /* 0x000fe20000000800 */
[----:B------:R-:W-:Y:S01]  /*6000*/  @!PT LDS RZ, [RZ] ;  /* 0x00000000fffff984 */ /* 0x000fe20000000800 */
[----:B------:R-:W-:Y:S01]  /*6010*/  @!PT LDS RZ, [RZ] ;  /* 0x00000000fffff984 */ /* 0x000fe20000000800 */
[----:B------:R-:W-:Y:S01]  /*6020*/  @!PT LDS RZ, [RZ] ;  /* 0x00000000fffff984 */ /* 0x000fe20000000800 */
[----:B------:R2:W-:Y:S07]  /*6030*/  MEMBAR.ALL.CTA ;  /* 0x0000000000007992 */ /* 0x0005ee0000008000 */
[----:B--2---:R-:W2:Y:S02]  /*6040*/  FENCE.VIEW.ASYNC.S ;  /* 0x00000000000073c6 */ /* 0x004ea40000000000 */
[----:B--2---:R-:W-:Y:S06]  /*6050*/  BAR.SYNC.DEFER_BLOCKING 0x1, 0x80 ;  /* 0x0042000000007b1d */ /* 0x004fec0000010000 */
[----:B------:R-:W-:Y:S05]  /*6060*/  @P0 BRA `(.L_x_98) ;  /* 0x00000000001c0947 */ /* 0x000fea0003800000 */
[----:B------:R-:W-:Y:S02]  /*6070*/  UIADD3 UR6, UP0, UPT, UR54, 0x680, URZ ;  /* 0x0000068036067890 */ /* 0x000fe4000ff1e0ff */
[----:B------:R-:W-:Y:S02]  /*6080*/  ULEA UR4, UR56, UR48, 0xc ;  /* 0x0000003038047291 */ /* 0x000fe4000f8e60ff */
[----:B------:R-:W-:Y:S02]  /*6090*/  UIADD3.X UR7, UPT, UPT, URZ, UR55, URZ, UP0, !UPT ;  /* 0x00000037ff077290 */ /* 0x000fe400087fe4ff */
[----:B------:R-:W-:Y:S01]  /*60a0*/  UIADD3 UR40, UPT, UPT, UR4, 0x200, URZ ;  /* 0x0000020004287890 */ /* 0x000fe2000fffe0ff */
[----:B------:R-:W-:Y:S08]  /*60b0*/  UMOV UR43, UR36 ;  /* 0x00000024002b7c82 */ /* 0x000ff00008000000 */
[----:B------:R2:W-:Y:S02]  /*60c0*/  UTMASTG.3D [UR40], [UR6] ;  /* 0x00000028060073b5 */ /* 0x0005e40008010000 */
[----:B--2---:R0:W-:Y:S02]  /*60d0*/  UTMACMDFLUSH ;  /* 0x00000000000079b7 */ /* 0x0041e40000000000 */
.L_x_98:
[----:B------:R-:W-:Y:S05]  /*60e0*/  BSYNC.RECONVERGENT B0 ;  /* 0x0000000000007941 */ /* 0x000fea0003800200 */
.L_x_97:
[----:B------:R-:W-:Y:S01]  /*60f0*/  UIADD3 UR40, UPT, UPT, UR56, 0x1, URZ ;  /* 0x0000000138287890 */ /* 0x000fe2000fffe0ff */
[----:B------:R-:W-:Y:S03]  /*6100*/  BSSY.RECONVERGENT B0, `(.L_x_99) ;  /* 0x0000005000007945 */ /* 0x000fe60003800200 */
[----:B------:R-:W-:Y:S04]  /*6110*/  UISETP.NE.AND UP0, UPT, UR40, 0x3, UPT ;  /* 0x000000032800788c */ /* 0x000fe8000bf05270 */
[----:B------:R-:W-:Y:S01]  /*6120*/  USEL UR43, UR40, URZ, UP0 ;  /* 0x000000ff282b7287 */ /* 0x000fe20008000000 */
[----:B------:R-:W-:Y:S11]  /*6130*/  @P0 BRA `(.L_x_100) ;  /* 0x0000000000040947 */ /* 0x000ff60003800000 */
[----:B------:R-:W-:Y:S04]  /*6140*/  DEPBAR.LE SB0, 0x1 ;  /* 0x000080400000791a */ /* 0x000fe80000000000 */
.L_x_100:
[----:B------:R-:W-:Y:S05]  /*6150*/  BSYNC.RECONVERGENT B0 ;  /* 0x0000000000007941 */ /* 0x000fea0003800200 */
.L_x_99:
[----:B------:R-:W-:Y:S01]  /*6160*/  BAR.SYNC.DEFER_BLOCKING 0x1, 0x80 ;  /* 0x0042000000007b1d */ /* 0x000fe20000010000 */
[----:B------:R-:W-:Y:S01]  /*6170*/  ISETP.NE.AND P1, PT, R74, RZ, PT ;  /* 0x000000ff4a00720c */ /* 0x000fe20003f25270 */
[----:B------:R-:W-:Y:S01]  /*6180*/  UISETP.NE.AND UP0, UPT, UR50, URZ, UPT ;  /* 0x000000ff3200728c */ /* 0x000fe2000bf05270 */
[----:B------:R-:W-:Y:S11]  /*6190*/  LEA R2, R46, UR48, 0x3 ;  /* 0x000000302e027c11 */ /* 0x000ff6000f8e18ff */
[----:B------:R-:W-:Y:S01]  /*61a0*/  @P1 SHF.L.U32 R3, R45, 0x1f, RZ ;  /* 0x0000001f2d031819 */ /* 0x000fe200000006ff */
[----:B------:R-:W-:Y:S06]  /*61b0*/  BRA.U !UP0, `(.L_x_101) ;  /* 0x0000000108247547 */ /* 0x000fec000b800000 */
[----:B------:R-:W-:Y:S01]  /*61c0*/  IMAD.U32 R4, RZ, RZ, UR49 ;  /* 0x00000031ff047e24 */ /* 0x000fe2000f8e00ff */
[----:B-1----:R-:W-:Y:S01]  /*61d0*/  MOV R0, UR37 ;  /* 0x0000002500007c02 */ /* 0x002fe20008000f00 */
[----:B------:R-:W-:Y:S03]  /*61e0*/  UIADD3 UR49, UPT, UPT, UR49, 0x1, URZ ;  /* 0x0000000131317890 */ /* 0x000fe6000fffe0ff */
[----:B------:R-:W-:Y:S01]  /*61f0*/  @P1 LEA R4, R4, UR48, 0x3 ;  /* 0x0000003004041c11 */ /* 0x000fe2000f8e18ff */
[----:B------:R-:W-:Y:S04]  /*6200*/  UISETP.NE.AND UP0, UPT, UR49, 0x3, UPT ;  /* 0x000000033100788c */ /* 0x000fe8000bf05270 */
[----:B------:R-:W-:Y:S01]  /*6210*/  @P1 VIADD R4, R4, 0x88 ;  /* 0x0000008804041836 */ /* 0x000fe20000000000 */
[----:B------:R-:W-:Y:S04]  /*6220*/  USEL UR49, UR49, URZ, UP0 ;  /* 0x000000ff31317287 */ /* 0x000fe80008000000 */
[----:B------:R-:W-:Y:S04]  /*6230*/  @P1 PRMT R0, R0, 0x654, R4 ;  /* 0x0000065400001816 */ /* 0x000fe80000000004 */
[----:B------:R2:W-:Y:S04]  /*6240*/  @P1 SYNCS.ARRIVE.TRANS64.RED.A1T0 RZ, [R0+URZ], RZ ;  /* 0x000000ff00ff19a7 */ /* 0x0005e800081004ff */
.L_x_101:
[----:B------:R-:W3:Y:S01]  /*6250*/  @P1 SYNCS.PHASECHK.TRANS64.TRYWAIT P0, [R2+URZ+0x70], R3 ;  /* 0x00007003020015a7 */ /* 0x000ee200080011ff */
[----:B------:R-:W-:Y:S01]  /*6260*/  BSSY B1, `(.L_x_102) ;  /* 0x0000013000017945 */ /* 0x000fe20003800000 */
[----:B---3--:R-:W-:Y:S03]  /*6270*/  @P1 SEL R47, RZ, 0x1, !P0 ;  /* 0x00000001ff2f1807 */ /* 0x008fe60004000000 */
[----:B------:R-:W-:Y:S05]  /*6280*/  @!P1 BRA `(.L_x_103) ;  /* 0x0000000000409947 */ /* 0x000fea0003800000 */
[----:B------:R-:W-:Y:S01]  /*6290*/  ISETP.NE.AND P1, PT, R76, RZ, PT ;  /* 0x000000ff4c00720c */ /* 0x000fe20003f25270 */
[----:B------:R-:W-:Y:S01]  /*62a0*/  BSSY B0, `(.L_x_104) ;  /* 0x0000009000007945 */ /* 0x000fe20003800000 */
[----:B------:R-:W-:Y:S11]  /*62b0*/  ISETP.NE.AND P0, PT, R47, RZ, PT ;  /* 0x000000ff2f00720c */ /* 0x000ff60003f05270 */
[----:B------:R-:W-:Y:S05]  /*62c0*/  @P1 IMAD R3, R46, 0x800, R64 ;  /* 0x000008002e031824 */ /* 0x000fea00078e0240 */
[----:B------:R-:W-:Y:S05]  /*62d0*/  @P1 LEA R3, R3, UR48, 0x1 ;  /* 0x0000003003031c11 */ /* 0x000fea000f8e08ff */
[----:B-12---:R-:W-:Y:S01]  /*62e0*/  @P1 IMAD.IADD R0, R75, 0x1, R3 ;  /* 0x000000014b001824 */ /* 0x006fe200078e0203 */
[----:B------:R-:W-:Y:S06]  /*62f0*/  @P0 BRA `(.L_x_105) ;  /* 0x00000000000c0947 */ /* 0x000fec0003800000 */
[----:B------:R-:W-:Y:S04]  /*6300*/  SHF.L.U32 R45, R45, 0x1f, RZ ;  /* 0x0000001f2d2d7819 */ /* 0x000fe800000006ff */
[----:B------:R-:W1:Y:S02]  /*6310*/  SYNCS.PHASECHK.TRANS64.TRYWAIT P0, [R2+URZ+0x70], R45 ;  /* 0x0000702d020075a7 */ /* 0x000e6400080011ff */
[----:B-1----:R-:W-:Y:S05]  /*6320*/  @!P0 BRA `(.L_x_106) ;  /* 0x0000001400848947 */ /* 0x002fea0003800000 */
.L_x_105:
[----:B------:R-:W-:Y:S05]  /*6330*/  BSYNC B0 ;  /* 0x0000000000007941 */ /* 0x000fea0003800000 */
.L_x_104:
[----:B------:R-:W-:Y:S11]  /*6340*/  ISETP.NE.AND P0, PT, R76, RZ, PT ;  /* 0x000000ff4c00720c */ /* 0x000ff60003f05270 */
[----:B------:R-:W-:Y:S02]  /*6350*/  @!UPT UIADD3 URZ, UPT, UPT, URZ, URZ, URZ ;  /* 0x000000fffffff290 */ /* 0x000fe4000fffe0ff */
[----:B------:R-:W-:Y:S05]  /*6360*/  @P0 WARPSYNC.ALL ;  /* 0x0000000000000948 */ /* 0x000fea0003800000 */
[----:B------:R3:W4:Y:S04]  /*6370*/  @P0 LDSM.16.M88.4 R40, [R3+0x200] ;  /* 0x000200000328083b */ /* 0x0007280000000200 */
[----:B------:R3:W2:Y:S02]  /*6380*/  @P0 LDSM.16.M88.4 R48, [R0+0x200] ;  /* 0x000200000030083b */ /* 0x0006a40000000200 */
.L_x_103:
[----:B------:R-:W-:Y:S05]  /*6390*/  BSYNC B1 ;  /* 0x0000000000017941 */ /* 0x000fea0003800000 */
.L_x_102:
[----:B-123--:R-:W-:Y:S05]  /*63a0*/  VIADD R0, R34, 0x20 ;  /* 0x0000002022007836 */ /* 0x00efea0000000000 */
[----:B------:R-:W-:Y:S04]  /*63b0*/  SHF.R.U32.HI R0, RZ, 0x15, R0 ;  /* 0x00000015ff007819 */ /* 0x000fe80000011600 */
[----:B------:R-:W-:Y:S11]  /*63c0*/  LOP3.LUT P0, RZ, R0, 0x3, R65, 0x48, !PT ;  /* 0x0000000300ff7812 */ /* 0x000ff60007804841 */
[----:B------:R-:W-:Y:S02]  /*63d0*/  @!UPT UIADD3 URZ, UPT, UPT, URZ, URZ, URZ ;  /* 0x000000fffffff290 */ /* 0x000fe4000fffe0ff */
[----:B------:R-:W-:Y:S05]  /*63e0*/  @!P0 BRA `(.L_x_107) ;  /* 0x0000000000408947 */ /* 0x000fea0003800000 */
[----:B------:R-:W1:Y:S01]  /*63f0*/  LDCU.64 UR8, c[0x4][0x70] ;  /* 0x01000e00ff0877ac */ /* 0x000e620008000a00 */
[----:B------:R-:W-:Y:S01]  /*6400*/  MOV R3, 0x0 ;  /* 0x0000000000037802 */ /* 0x000fe20000000f00 */
[----:B------:R-:W-:Y:S02]  /*6410*/  HFMA2 R12, -RZ, RZ, 0, 5.9604644775390625e-08 ;  /* 0x00000001ff0c7431 */ /* 0x000fe400000001ff */
[----:B------:R-:W-:Y:S02]  /*6420*/  IMAD.MOV.U32 R8, RZ, RZ, 0x192 ;  /* 0x00000192ff087424 */ /* 0x000fe400078e00ff */
[----:B------:R-:W-:Y:S01]  /*6430*/  IMAD.MOV.U32 R13, RZ, RZ, RZ ;  /* 0x000000ffff0d7224 */ /* 0x000fe200078e00ff */
[----:B------:R-:W2:Y:S01]  /*6440*/  LDCU.64 UR6, c[0x4][0x78] ;  /* 0x01000f00ff0677ac */ /* 0x000ea20008000a00 */
[----:B------:R-:W3:Y:S01]  /*6450*/  LDC.64 R2, c[0x4][R3] ;  /* 0x0100000003027b82 */ /* 0x000ee20000000a00 */
[----:B------:R-:W5:Y:S01]  /*6460*/  LDCU.64 UR4, c[0x4][0x10] ;  /* 0x01000200ff0477ac */ /* 0x000f620008000a00 */
[----:B-1----:R-:W-:Y:S01]  /*6470*/  MOV R5, UR9 ;  /* 0x0000000900057c02 */ /* 0x002fe20008000f00 */
[----:B------:R-:W-:Y:S01]  /*6480*/  IMAD.U32 R4, RZ, RZ, UR8 ;  /* 0x00000008ff047e24 */ /* 0x000fe2000f8e00ff */
[----:B--2---:R-:W-:Y:S01]  /*6490*/  MOV R7, UR7 ;  /* 0x0000000700077c02 */ /* 0x004fe20008000f00 */
[----:B------:R-:W-:Y:S01]  /*64a0*/  IMAD.U32 R6, RZ, RZ, UR6 ;  /* 0x00000006ff067e24 */ /* 0x000fe2000f8e00ff */
[----:B-----5:R-:W-:Y:S01]  /*64b0*/  MOV R11, UR5 ;  /* 0x00000005000b7c02 */ /* 0x020fe20008000f00 */
[----:B------:R-:W-:Y:S02]  /*64c0*/  IMAD.U32 R10, RZ, RZ, UR4 ;  /* 0x00000004ff0a7e24 */ /* 0x000fe4000f8e00ff */
[----:B------:R-:W-:Y:S07]  /*64d0*/  LEPC R20, `(.L_x_107) ;  /* 0x000000001014794e */ /* 0x000fee0000000000 */
[----:B---34-:R-:W-:Y:S05]  /*64e0*/  CALL.ABS.NOINC R2 ;  /* 0x0000000002007343 */ /* 0x018fea0003c00000 */
.L_x_107:
[----:B------:R-:W-:Y:S01]  /*64f0*/  ISETP.NE.AND P0, PT, R70, RZ, PT ;  /* 0x000000ff4600720c */ /* 0x000fe20003f05270 */
[----:B------:R-:W-:Y:S05]  /*6500*/  WARPSYNC.ALL ;  /* 0x0000000000007948 */ /* 0x000fea0003800000 */
[----:B------:R-:W-:Y:S01]  /*6510*/  R2UR UR4, R34 ;  /* 0x00000000220472ca */ /* 0x000fe200000e0000 */
[--C-:B----4-:R-:W-:Y:S01]  /*6520*/  HADD2.F32 R20, -RZ, R40.reuse.H0_H0 ;  /* 0x20000028ff147230 */ /* 0x110fe20000004100 */
[----:B------:R-:W-:Y:S01]  /*6530*/  R2UR UR5, R44 ;  /* 0x000000002c0572ca */ /* 0x000fe200000e0000 */
[----:B------:R-:W-:Y:S01]  /*6540*/  HADD2.F32 R21, -RZ, R40.H1_H1 ;  /* 0x30000028ff157230 */ /* 0x000fe20000004100 */
[----:B------:R-:W-:Y:S01]  /*6550*/  BSSY.RECONVERGENT B0, `(.L_x_108) ;  /* 0x0000053000007945 */ /* 0x000fe20003800200 */
[--C-:B------:R-:W-:Y:S02]  /*6560*/  HADD2.F32 R34, -RZ, R41.reuse.H0_H0 ;  /* 0x20000029ff227230 */ /* 0x100fe40000004100 */
[----:B------:R-:W-:Y:S02]  /*6570*/  HADD2.F32 R36, -RZ, R41.H1_H1 ;  /* 0x30000029ff247230 */ /* 0x000fe40000004100 */
[--C-:B------:R-:W-:Y:S02]  /*6580*/  HADD2.F32 R37, -RZ, R42.reuse.H0_H0 ;  /* 0x2000002aff257230 */ /* 0x100fe40000004100 */
[----:B------:R-:W-:Y:S02]  /*6590*/  HADD2.F32 R38, -RZ, R42.H1_H1 ;  /* 0x3000002aff267230 */ /* 0x000fe40000004100 */
[----:B------:R-:W1:Y:S01]  /*65a0*/  LDTM.16dp256bit.x4 R4, tmem[UR4+0x20] ;  /* 0x00002004000479ee */ /* 0x000e620008120000 */
[----:B------:R-:W-:Y:S01]  /*65b0*/  NOP ;  /* 0x0000000000007918 */ /* 0x000fe20000000000 */
[----:B------:R-:W-:Y:S01]  /*65c0*/  UIADD3 UR5, UPT, UPT, UR5, 0xf0, URZ ;  /* 0x000000f005057890 */ /* 0x000fe2000fffe0ff */
[--C-:B------:R-:W-:Y:S02]  /*65d0*/  HADD2.F32 R39, -RZ, R43.reuse.H0_H0 ;  /* 0x2000002bff277230 */ /* 0x100fe40000004100 */
[----:B------:R-:W-:Y:S01]  /*65e0*/  HADD2.F32 R40, -RZ, R43.H1_H1 ;  /* 0x3000002bff287230 */ /* 0x000fe20000004100 */
[----:B------:R-:W-:Y:S01]  /*65f0*/  UPRMT UR5, UR37, 0x654, UR5 ;  /* 0x0000065425057896 */ /* 0x000fe20008000005 */
[--C-:B------:R-:W-:Y:S02]  /*6600*/  HADD2.F32 R41, -RZ, R48.reuse.H0_H0 ;  /* 0x20000030ff297230 */ /* 0x100fe40000004100 */
[----:B------:R-:W-:Y:S02]  /*6610*/  HADD2.F32 R42, -RZ, R48.H1_H1 ;  /* 0x30000030ff2a7230 */ /* 0x000fe40000004100 */
[--C-:B------:R-:W-:Y:S02]  /*6620*/  HADD2.F32 R43, -RZ, R49.reuse.H0_H0 ;  /* 0x20000031ff2b7230 */ /* 0x100fe40000004100 */
[----:B------:R-:W-:Y:S02]  /*6630*/  HADD2.F32 R44, -RZ, R49.H1_H1 ;  /* 0x30000031ff2c7230 */ /* 0x000fe40000004100 */
[----:B-1----:R-:W-:Y:S01]  /*6640*/  SYNCS.ARRIVE.TRANS64.RED.A1T0 RZ, [UR5], RZ ;  /* 0x000000ffffff79a7 */ /* 0x002fe20008100405 */
[--C-:B------:R-:W-:Y:S02]  /*6650*/  HADD2.F32 R45, -RZ, R50.reuse.H0_H0 ;  /* 0x20000032ff2d7230 */ /* 0x100fe40000004100 */
[----:B------:R-:W-:Y:S02]  /*6660*/  HADD2.F32 R46, -RZ, R50.H1_H1 ;  /* 0x30000032ff2e7230 */ /* 0x000fe40000004100 */
[--C-:B------:R-:W-:Y:S02]  /*6670*/  HADD2.F32 R47, -RZ, R51.reuse.H0_H0 ;  /* 0x20000033ff2f7230 */ /* 0x100fe40000004100 */
[----:B------:R-:W-:Y:S02]  /*6680*/  HADD2.F32 R48, -RZ, R51.H1_H1 ;  /* 0x30000033ff307230 */ /* 0x000fe40000004100 */
[C---:B------:R-:W-:Y:S01]  /*6690*/  FMUL R4, R33.reuse, R4 ;  /* 0x0000000421047220 */ /* 0x040fe20000400000 */
[C---:B------:R-:W-:Y:S01]  /*66a0*/  FMUL R5, R33.reuse, R5 ;  /* 0x0000000521057220 */ /* 0x040fe20000400000 */
[C---:B------:R-:W-:Y:S01]  /*66b0*/  FMUL R6, R33.reuse, R6 ;  /* 0x0000000621067220 */ /* 0x040fe20000400000 */
[----:B------:R-:W-:Y:S01]  /*66c0*/  FMUL R7, R33, R7 ;  /* 0x0000000721077220 */ /* 0x000fe20000400000 */
[C---:B------:R-:W-:Y:S01]  /*66d0*/  FFMA R4, R35.reuse, R20, R4 ;  /* 0x0000001423047223 */ /* 0x040fe20000000004 */
[C---:B------:R-:W-:Y:S01]  /*66e0*/  FFMA R5, R35.reuse, R21, R5 ;  /* 0x0000001523057223 */ /* 0x040fe20000000005 */
[C---:B------:R-:W-:Y:S01]  /*66f0*/  FFMA R6, R35.reuse, R34, R6 ;  /* 0x0000002223067223 */ /* 0x040fe20000000006 */
[----:B------:R-:W-:Y:S01]  /*6700*/  FFMA R7, R35, R36, R7 ;  /* 0x0000002423077223 */ /* 0x000fe20000000007 */
[C---:B------:R-:W-:Y:S01]  /*6710*/  FMUL R8, R33.reuse, R8 ;  /* 0x0000000821087220 */ /* 0x040fe20000400000 */
[----:B------:R-:W-:Y:S01]  /*6720*/  FMUL R9, R33, R9 ;  /* 0x0000000921097220 */ /* 0x000fe20000400000 */
[----:B------:R-:W-:Y:S01]  /*6730*/  F2FP.F16.F32.PACK_AB R4, R5, R4 ;  /* 0x000000040504723e */ /* 0x000fe200000000ff */
[----:B------:R-:W-:Y:S01]  /*6740*/  FMUL R10, R33, R10 ;  /* 0x0000000a210a7220 */ /* 0x000fe20000400000 */
[----:B------:R-:W-:Y:S01]  /*6750*/  F2FP.F16.F32.PACK_AB R5, R7, R6 ;  /* 0x000000060705723e */ /* 0x000fe200000000ff */
[C---:B------:R-:W-:Y:S01]  /*6760*/  FFMA R8, R35.reuse, R37, R8 ;  /* 0x0000002523087223 */ /* 0x040fe20000000008 */
[----:B------:R-:W-:Y:S01]  /*6770*/  FFMA R9, R35, R38, R9 ;  /* 0x0000002623097223 */ /* 0x000fe20000000009 */
[C---:B------:R-:W-:Y:S01]  /*6780*/  FMUL R11, R33.reuse, R11 ;  /* 0x0000000b210b7220 */ /* 0x040fe20000400000 */
[C---:B------:R-:W-:Y:S01]  /*6790*/  FMUL R0, R33.reuse, R12 ;  /* 0x0000000c21007220 */ /* 0x040fe20000400000 */
[----:B------:R-:W-:Y:S01]  /*67a0*/  FMUL R2, R33, R13 ;  /* 0x0000000d21027220 */ /* 0x000fe20000400000 */
[----:B------:R-:W-:Y:S01]  /*67b0*/  FFMA R10, R35, R39, R10 ;  /* 0x00000027230a7223 */ /* 0x000fe2000000000a */
[----:B------:R-:W-:Y:S01]  /*67c0*/  FMUL R3, R33, R14 ;  /* 0x0000000e21037220 */ /* 0x000fe20000400000 */
[----:B------:R-:W-:Y:S01]  /*67d0*/  F2FP.F16.F32.PACK_AB R6, R9, R8 ;  /* 0x000000080906723e */ /* 0x000fe200000000ff */
[----:B------:R-:W-:Y:S01]  /*67e0*/  FFMA R11, R35, R40, R11 ;  /* 0x00000028230b7223 */ /* 0x000fe2000000000b */
[C---:B------:R-:W-:Y:S01]  /*67f0*/  FMUL R15, R33.reuse, R15 ;  /* 0x0000000f210f7220 */ /* 0x040fe20000400000 */
[----:B------:R-:W-:Y:S01]  /*6800*/  FMUL R12, R33, R16 ;  /* 0x00000010210c7220 */ /* 0x000fe20000400000 */
[----:B------:R-:W-:Y:S01]  /*6810*/  FFMA R0, R35, R41, R0 ;  /* 0x0000002923007223 */ /* 0x000fe20000000000 */
[----:B------:R-:W-:Y:S01]  /*6820*/  MOV R8, UR43 ;  /* 0x0000002b00087c02 */ /* 0x000fe20008000f00 */
[----:B------:R-:W-:Y:S01]  /*6830*/  FMUL R13, R33, R17 ;  /* 0x00000011210d7220 */ /* 0x000fe20000400000 */
[----:B------:R-:W-:Y:S01]  /*6840*/  FFMA R2, R35, R42, R2 ;  /* 0x0000002a23027223 */ /* 0x000fe20000000002 */
[----:B------:R-:W-:Y:S01]  /*6850*/  FMUL R14, R33, R18 ;  /* 0x00000012210e7220 */ /* 0x000fe20000400000 */
[C---:B------:R-:W-:Y:S01]  /*6860*/  FFMA R3, R35.reuse, R43, R3 ;  /* 0x0000002b23037223 */ /* 0x040fe20000000003 */
[----:B------:R-:W-:Y:S01]  /*6870*/  FFMA R15, R35, R44, R15 ;  /* 0x0000002c230f7223 */ /* 0x000fe2000000000f */
[----:B------:R-:W-:Y:S01]  /*6880*/  FMUL R19, R33, R19 ;  /* 0x0000001321137220 */ /* 0x000fe20000400000 */
[C---:B------:R-:W-:Y:S01]  /*6890*/  FFMA R12, R35.reuse, R45, R12 ;  /* 0x0000002d230c7223 */ /* 0x040fe2000000000c */
        /* <DEDUP_REMOVED lines=23> */
[----:B------:R-:W-:Y:S02]  /*6a10*/  UIADD3 UR5, UPT, UPT, UR41, 0x20, URZ ;  /* 0x0000002029057890 */ /* 0x000fe4000fffe0ff */
[----:B------:R-:W-:Y:S02]  /*6a20*/  UIADD3 UR4, UPT, UPT, UR10, 0x200, URZ ;  /* 0x000002000a047890 */ /* 0x000fe4000fffe0ff */
[----:B------:R-:W-:Y:S01]  /*6a30*/  UIADD3.X UR9, UPT, UPT, URZ, UR55, URZ, UP0, !UPT ;  /* 0x00000037ff097290 */ /* 0x000fe200087fe4ff */
[----:B------:R-:W-:Y:S01]  /*6a40*/  UMOV UR6, UR42 ;  /* 0x0000002a00067c82 */ /* 0x000fe20008000000 */
[----:B------:R-:W-:Y:S07]  /*6a50*/  UMOV UR7, UR36 ;  /* 0x0000002400077c82 */ /* 0x000fee0008000000 */
[----:B------:R2:W-:Y:S02]  /*6a60*/  UTMASTG.3D [UR4], [UR8] ;  /* 0x00000004080073b5 */ /* 0x0005e40008010000 */
[----:B--2---:R0:W-:Y:S02]  /*6a70*/  UTMACMDFLUSH ;  /* 0x00000000000079b7 */ /* 0x0041e40000000000 */
.L_x_109:
[----:B------:R-:W-:Y:S05]  /*6a80*/  BSYNC.RECONVERGENT B0 ;  /* 0x0000000000007941 */ /* 0x000fea0003800200 */
.L_x_108:
[----:B------:R-:W-:Y:S01]  /*6a90*/  UIADD3 UR43, UPT, UPT, UR43, 0x1, URZ ;  /* 0x000000012b2b7890 */ /* 0x000fe2000fffe0ff */
[----:B------:R-:W-:Y:S03]  /*6aa0*/  BSSY.RECONVERGENT B0, `(.L_x_110) ;  /* 0x0000008000007945 */ /* 0x000fe60003800200 */
[----:B------:R-:W-:Y:S04]  /*6ab0*/  UISETP.NE.AND UP0, UPT, UR43, 0x3, UPT ;  /* 0x000000032b00788c */ /* 0x000fe8000bf05270 */
[----:B------:R-:W-:Y:S02]  /*6ac0*/  UISETP.EQ.XOR UP1, UPT, UR40, 0x3, !UP0 ;  /* 0x000000032800788c */ /* 0x000fe4000c722a70 */
[----:B------:R-:W-:Y:S02]  /*6ad0*/  USEL UR56, UR43, URZ, UP0 ;  /* 0x000000ff2b387287 */ /* 0x000fe40008000000 */
[----:B------:R-:W-:Y:S04]  /*6ae0*/  USEL UR4, URZ, 0x1, !UP1 ;  /* 0x00000001ff047887 */ /* 0x000fe8000c800000 */
[----:B------:R-:W-:Y:S01]  /*6af0*/  ULOP3.LUT UR51, UR51, UR4, URZ, 0x3c, !UPT ;  /* 0x0000000433337292 */ /* 0x000fe2000f8e3cff */
[----:B------:R-:W-:Y:S11]  /*6b00*/  @P0 BRA `(.L_x_111) ;  /* 0x0000000000040947 */ /* 0x000ff60003800000 */
[----:B------:R-:W-:Y:S04]  /*6b10*/  DEPBAR.LE SB0, 0x1 ;  /* 0x000080400000791a */ /* 0x000fe80000000000 */
.L_x_111:
[----:B------:R-:W-:Y:S05]  /*6b20*/  BSYNC.RECONVERGENT B0 ;  /* 0x0000000000007941 */ /* 0x000fea0003800200 */
.L_x_110:
[----:B------:R-:W-:Y:S01]  /*6b30*/  BAR.SYNC.DEFER_BLOCKING 0x1, 0x80 ;  /* 0x0042000000007b1d */ /* 0x000fe20000010000 */
[----:B------:R-:W-:Y:S01]  /*6b40*/  UISETP.NE.AND UP0, UPT, UR50, -0x2, UPT ;  /* 0xfffffffe3200788c */ /* 0x000fe2000bf05270 */
[----:B------:R-:W-:Y:S08]  /*6b50*/  IADD3 R31, PT, PT, R31, 0x1, RZ ;  /* 0x000000011f1f7810 */ /* 0x000ff00007ffe0ff */
[----:B------:R-:W-:Y:S05]  /*6b60*/  BRA.U !UP0, `(.L_x_112) ;  /* 0x0000000108287547 */ /* 0x000fea000b800000 */
[----:B------:R-:W-:Y:S01]  /*6b70*/  ISETP.NE.AND P0, PT, R74, RZ, PT ;  /* 0x000000ff4a00720c */ /* 0x000fe20003f05270 */
[----:B------:R-:W-:Y:S01]  /*6b80*/  IMAD.U32 R2, RZ, RZ, UR49 ;  /* 0x00000031ff027e24 */ /* 0x000fe2000f8e00ff */
[----:B------:R-:W-:Y:S01]  /*6b90*/  UIADD3 UR49, UPT, UPT, UR49, 0x1, URZ ;  /* 0x0000000131317890 */ /* 0x000fe2000fffe0ff */
[----:B------:R-:W-:Y:S03]  /*6ba0*/  IMAD.U32 R0, RZ, RZ, UR37 ;  /* 0x00000025ff007e24 */ /* 0x000fe6000f8e00ff */
[----:B------:R-:W-:Y:S04]  /*6bb0*/  UISETP.NE.AND UP0, UPT, UR49, 0x3, UPT ;  /* 0x000000033100788c */ /* 0x000fe8000bf05270 */
[----:B------:R-:W-:Y:S03]  /*6bc0*/  USEL UR49, UR49, URZ, UP0 ;  /* 0x000000ff31317287 */ /* 0x000fe60008000000 */
[----:B------:R-:W-:Y:S05]  /*6bd0*/  @P0 LEA R2, R2, UR48, 0x3 ;  /* 0x0000003002020c11 */ /* 0x000fea000f8e18ff */
[----:B------:R-:W-:Y:S05]  /*6be0*/  @P0 VIADD R2, R2, 0x88 ;  /* 0x0000008802020836 */ /* 0x000fea0000000000 */
[----:B------:R-:W-:Y:S04]  /*6bf0*/  @P0 PRMT R0, R0, 0x654, R2 ;  /* 0x0000065400000816 */ /* 0x000fe80000000002 */
[----:B------:R2:W-:Y:S03]  /*6c00*/  @P0 SYNCS.ARRIVE.TRANS64.RED.A1T0 RZ, [R0+URZ], RZ ;  /* 0x000000ff00ff09a7 */ /* 0x0005e600081004ff */
.L_x_112:
[----:B------:R-:W-:Y:S01]  /*6c10*/  ISETP.NE.AND P2, PT, R71, RZ, PT ;  /* 0x000000ff4700720c */ /* 0x000fe20003f45270 */
[----:B------:R-:W-:Y:S01]  /*6c20*/  UIADD3 UR50, UPT, UPT, UR50, 0x2, URZ ;  /* 0x0000000232327890 */ /* 0x000fe2000fffe0ff */
[----:B------:R-:W-:Y:S01]  /*6c30*/  ISETP.NE.AND P0, PT, R73, 0x2, PT ;  /* 0x000000024900780c */ /* 0x000fe20003f05270 */
[----:B------:R-:W-:Y:S01]  /*6c40*/  IMAD.IADD R20, R29, 0x1, R58 ;  /* 0x000000011d147824 */ /* 0x000fe200078e023a */
[----:B------:R-:W-:Y:S01]  /*6c50*/  ISETP.NE.AND P1, PT, R31, 0x4, PT ;  /* 0x000000041f00780c */ /* 0x000fe20003f25270 */
[----:B------:R-:W-:Y:S01]  /*6c60*/  IMAD.IADD R21, R30, 0x1, R59 ;  /* 0x000000011e157824 */ /* 0x000fe200078e023b */
[----:B------:R-:W-:Y:S02]  /*6c70*/  SEL R2, RZ, 0x1, P0 ;  /* 0x00000001ff027807 */ /* 0x000fe40000000000 */
[----:B--2---:R-:W-:Y:S02]  /*6c80*/  SEL R0, RZ, 0x1, P1 ;  /* 0x00000001ff007807 */ /* 0x004fe40000800000 */
[----:B------:R-:W-:Y:S02]  /*6c90*/  LOP3.LUT R67, R67, R2, RZ, 0x3c, !PT ;  /* 0x0000000243437212 */ /* 0x000fe400078e3cff */
[----:B------:R-:W-:Y:S02]  /*6ca0*/  LOP3.LUT R68, R68, R0, RZ, 0x3c, !PT ;  /* 0x0000000044447212 */ /* 0x000fe400078e3cff */
[----:B------:R-:W-:Y:S02]  /*6cb0*/  @P2 R2UR UR36, R66 ;  /* 0x00000000422422ca */ /* 0x000fe400000e0000 */
[----:B------:R-:W-:Y:S02]  /*6cc0*/  SEL R73, R73, RZ, P0 ;  /* 0x000000ff49497207 */ /* 0x000fe40000000000 */
[----:B------:R-:W-:Y:S01]  /*6cd0*/  SEL R31, R31, RZ, P1 ;  /* 0x000000ff1f1f7207 */ /* 0x000fe20000800000 */
[----:B------:R-:W-:Y:S10]  /*6ce0*/  @P2 BRA `(.L_x_113) ;  /* 0xffffffdc00e02947 */ /* 0x000ff4000383ffff */
[----:B------:R-:W-:-:S09]  /*6cf0*/  UISETP.NE.AND UP0, UPT, UR53, URZ, UPT ;  /* 0x000000ff3500728c */ /* 0x000fd2000bf05270 */
[----:B------:R-:W-:Y:S05]  /*6d00*/  BRA.U !UP0, `(.L_x_114) ;  /* 0x0000000108487547 */ /* 0x000fea000b800000 */
[----:B------:R-:W2:Y:S02]  /*6d10*/  LDCU.64 UR4, c[0x0][0x890] ;  /* 0x00011200ff0477ac */ /* 0x000ea40008000a00 */
[----:B--2---:R-:W-:-:S04]  /*6d20*/  UISETP.NE.U32.AND UP0, UPT, UR4, URZ, UPT ;  /* 0x000000ff0400728c */ /* 0x004fc8000bf05070 */
[----:B------:R-:W-:-:S09]  /*6d30*/  UISETP.NE.AND.EX UP0, UPT, UR5, URZ, UPT, UP0 ;  /* 0x000000ff0500728c */ /* 0x000fd2000bf05300 */
[----:B------:R-:W-:Y:S05]  /*6d40*/  BRA.U UP0, `(.L_x_115) ;  /* 0x00000001000c7547 */ /* 0x000fea000b800000 */
[----:B------:R-:W-:-:S13]  /*6d50*/  FSETP.NEU.AND P0, PT, R35, RZ, PT ;  /* 0x000000ff2300720b */ /* 0x000fda0003f0d000 */
[----:B------:R-:W-:Y:S05]  /*6d60*/  @!P0 EXIT ;  /* 0x000000000000894d */ /* 0x000fea0003800000 */
[----:B------:R-:W-:Y:S05]  /*6d70*/  BRA `(.L_x_114) ;  /* 0x00000000002c7947 */ /* 0x000fea0003800000 */
.L_x_115:
[----:B------:R-:W-:Y:S01]  /*6d80*/  ISETP.NE.AND P0, PT, R72, RZ, PT ;  /* 0x000000ff4800720c */ /* 0x000fe20003f05270 */
[----:B------:R-:W-:-:S12]  /*6d90*/  BSSY.RECONVERGENT B0, `(.L_x_114) ;  /* 0x0000009000007945 */ /* 0x000fd80003800200 */
[----:B------:R-:W-:Y:S05]  /*6da0*/  @P0 BRA `(.L_x_116) ;  /* 0x0000000000140947 */ /* 0x000fea0003800000 */
[----:B------:R-:W2:Y:S02]  /*6db0*/  LDCU.64 UR4, c[0x0][0x888] ;  /* 0x00011100ff0477ac */ /* 0x000ea40008000a00 */
[----:B--2---:R-:W-:-:S04]  /*6dc0*/  ISETP.NE.U32.AND P0, PT, RZ, UR4, PT ;  /* 0x00000004ff007c0c */ /* 0x004fc8000bf05070 */
[----:B------:R-:W-:-:S13]  /*6dd0*/  ISETP.NE.AND.EX P0, PT, RZ, UR5, PT, P0 ;  /* 0x00000005ff007c0c */ /* 0x000fda000bf05300 */
[----:B------:R-:W-:Y:S05]  /*6de0*/  @!P0 EXIT ;  /* 0x000000000000894d */ /* 0x000fea0003800000 */
[----:B------:R-:W-:Y:S05]  /*6df0*/  BRA `(.L_x_117) ;  /* 0x0000000000087947 */ /* 0x000fea0003800000 */
.L_x_116:
[----:B------:R-:W-:-:S13]  /*6e00*/  FSETP.NEU.AND P0, PT, R35, RZ, PT ;  /* 0x000000ff2300720b */ /* 0x000fda0003f0d000 */
[----:B------:R-:W-:Y:S05]  /*6e10*/  @!P0 EXIT ;  /* 0x000000000000894d */ /* 0x000fea0003800000 */
.L_x_117:
[----:B------:R-:W-:Y:S05]  /*6e20*/  BSYNC.RECONVERGENT B0 ;  /* 0x0000000000007941 */ /* 0x000fea0003800200 */
.L_x_114:
[----:B------:R-:W-:Y:S01]  /*6e30*/  ULEA UR4, UR49, UR48, 0x3 ;  /* 0x0000003031047291 */ /* 0x000fe2000f8e18ff */
[----:B------:R-:W-:-:S04]  /*6e40*/  DEPBAR.LE SB0, 0x0 ;  /* 0x000080000000791a */ /* 0x000fc80000000000 */
[----:B------:R-:W-:-:S04]  /*6e50*/  UIADD3 UR4, UPT, UPT, UR4, 0x88, URZ ;  /* 0x0000008804047890 */ /* 0x000fc8000fffe0ff */
[----:B------:R-:W-:-:S09]  /*6e60*/  UPRMT UR4, UR37, 0x654, UR4 ;  /* 0x0000065425047896 */ /* 0x000fd20008000004 */
[----:B------:R-:W-:Y:S01]  /*6e70*/  SYNCS.ARRIVE.TRANS64.RED.A1T0 RZ, [UR4], RZ ;  /* 0x000000ffffff79a7 */ /* 0x000fe20008100404 */
[----:B------:R-:W-:Y:S05]  /*6e80*/  EXIT ;  /* 0x000000000000794d */ /* 0x000fea0003800000 */
.L_x_19:
[----:B--2---:R2:W1:Y:S02]  /*6e90*/  SYNCS.PHASECHK.TRANS64.TRYWAIT P0, [R2+URZ+0x120], R3 ;  /* 0x00012003020075a7 */ /* 0x00446400080011ff */
[----:B-1----:R-:W-:Y:S05]  /*6ea0*/  @!P0 NANOSLEEP.SYNCS 0x989680 ;  /* 0x009896800000895d */ /* 0x002fea0003900000 */
[----:B------:R-:W1:Y:S02]  /*6eb0*/  @!P0 SYNCS.PHASECHK.TRANS64 P0, [R2+URZ+0x120], R3 ;  /* 0x00012003020085a7 */ /* 0x000e6400080010ff */
[----:B-1----:R-:W-:Y:S05]  /*6ec0*/  @!P0 BRA `(.L_x_19) ;  /* 0xfffffffc00f08947 */ /* 0x002fea000383ffff */
[----:B------:R-:W-:Y:S05]  /*6ed0*/  BRA `(.L_x_118) ;  /* 0xffffffa400d07947 */ /* 0x000fea000383ffff */
.L_x_22:
[----:B-1----:R-:W-:-:S07]  /*6ee0*/  MOV R2, UR33 ;  /* 0x0000002100027c02 */ /* 0x002fce0008000f00 */
.L_x_119:
[----:B-1----:R1:W2:Y:S02]  /*6ef0*/  SYNCS.PHASECHK.TRANS64.TRYWAIT P0, [R2+URZ+0x38], R4 ;  /* 0x00003804020075a7 */ /* 0x0022a400080011ff */
[----:B--2---:R-:W-:Y:S05]  /*6f00*/  @!P0 NANOSLEEP.SYNCS 0x989680 ;  /* 0x009896800000895d */ /* 0x004fea0003900000 */
[----:B------:R-:W2:Y:S02]  /*6f10*/  @!P0 SYNCS.PHASECHK.TRANS64 P0, [R2+URZ+0x38], R4 ;  /* 0x00003804020085a7 */ /* 0x000ea400080010ff */
[----:B--2---:R-:W-:Y:S05]  /*6f20*/  @!P0 BRA `(.L_x_119) ;  /* 0xfffffffc00f08947 */ /* 0x004fea000383ffff */
[----:B------:R-:W-:Y:S05]  /*6f30*/  BRA `(.L_x_21) ;  /* 0xffffffa800207947 */ /* 0x000fea000383ffff */
.L_x_28:
[----:B-1----:R-:W-:-:S07]  /*6f40*/  MOV R2, UR17 ;  /* 0x0000001100027c02 */ /* 0x002fce0008000f00 */
.L_x_120:
[----:B-1----:R1:W2:Y:S02]  /*6f50*/  SYNCS.PHASECHK.TRANS64.TRYWAIT P0, [R2+URZ+0x38], R4 ;  /* 0x00003804020075a7 */ /* 0x0022a400080011ff */
[----:B--2---:R-:W-:Y:S05]  /*6f60*/  @!P0 NANOSLEEP.SYNCS 0x989680 ;  /* 0x009896800000895d */ /* 0x004fea0003900000 */
[----:B------:R-:W2:Y:S02]  /*6f70*/  @!P0 SYNCS.PHASECHK.TRANS64 P0, [R2+URZ+0x38], R4 ;  /* 0x00003804020085a7 */ /* 0x000ea400080010ff */
[----:B--2---:R-:W-:Y:S05]  /*6f80*/  @!P0 BRA `(.L_x_120) ;  /* 0xfffffffc00f08947 */ /* 0x004fea000383ffff */
[----:B------:R-:W-:Y:S05]  /*6f90*/  BRA `(.L_x_27) ;  /* 0xffffffa800c47947 */ /* 0x000fea000383ffff */
.L_x_32:
[----:B-1----:R1:W2:Y:S02]  /*6fa0*/  SYNCS.PHASECHK.TRANS64.TRYWAIT P0, [R2+URZ+0xb0], R3 ;  /* 0x0000b003020075a7 */ /* 0x0022a400080011ff */
[----:B--2---:R-:W-:Y:S05]  /*6fb0*/  @!P0 NANOSLEEP.SYNCS 0x989680 ;  /* 0x009896800000895d */ /* 0x004fea0003900000 */
[----:B------:R-:W2:Y:S02]  /*6fc0*/  @!P0 SYNCS.PHASECHK.TRANS64 P0, [R2+URZ+0xb0], R3 ;  /* 0x0000b003020085a7 */ /* 0x000ea400080010ff */
[----:B--2---:R-:W-:Y:S05]  /*6fd0*/  @!P0 BRA `(.L_x_32) ;  /* 0xfffffffc00f08947 */ /* 0x004fea000383ffff */
[----:B------:R-:W-:Y:S05]  /*6fe0*/  BRA `(.L_x_121) ;  /* 0xffffffac00507947 */ /* 0x000fea000383ffff */
.L_x_36:
[----:B----4-:R-:W-:-:S07]  /*6ff0*/  MOV R0, UR5 ;  /* 0x0000000500007c02 */ /* 0x010fce0008000f00 */
.L_x_122:
[----:B-1----:R1:W2:Y:S02]  /*7000*/  SYNCS.PHASECHK.TRANS64.TRYWAIT P0, [R0+URZ], R2 ;  /* 0x00000002000075a7 */ /* 0x0022a400080011ff */
[----:B--2---:R-:W-:Y:S05]  /*7010*/  @!P0 NANOSLEEP.SYNCS 0x989680 ;  /* 0x009896800000895d */ /* 0x004fea0003900000 */
[----:B------:R-:W2:Y:S02]  /*7020*/  @!P0 SYNCS.PHASECHK.TRANS64 P0, [R0+URZ], R2 ;  /* 0x00000002000085a7 */ /* 0x000ea400080010ff */
[----:B--2---:R-:W-:Y:S05]  /*7030*/  @!P0 BRA `(.L_x_122) ;  /* 0xfffffffc00f08947 */ /* 0x004fea000383ffff */
[----:B------:R-:W-:Y:S05]  /*7040*/  BRA `(.L_x_123) ;  /* 0xffffffb000c07947 */ /* 0x000fea000383ffff */
.L_x_37:
[----:B----4-:R-:W-:-:S07]  /*7050*/  MOV R0, UR5 ;  /* 0x0000000500007c02 */ /* 0x010fce0008000f00 */
.L_x_124:
[----:B-1----:R1:W2:Y:S02]  /*7060*/  SYNCS.PHASECHK.TRANS64.TRYWAIT P0, [R0+URZ], R3 ;  /* 0x00000003000075a7 */ /* 0x0022a400080011ff */
[----:B--2---:R-:W-:Y:S05]  /*7070*/  @!P0 NANOSLEEP.SYNCS 0x989680 ;  /* 0x009896800000895d */ /* 0x004fea0003900000 */
[----:B------:R-:W2:Y:S02]  /*7080*/  @!P0 SYNCS.PHASECHK.TRANS64 P0, [R0+URZ], R3 ;  /* 0x00000003000085a7 */ /* 0x000ea400080010ff */
[----:B--2---:R-:W-:Y:S05]  /*7090*/  @!P0 BRA `(.L_x_124) ;  /* 0xfffffffc00f08947 */ /* 0x004fea000383ffff */
[----:B------:R-:W-:Y:S05]  /*70a0*/  BRA `(.L_x_125) ;  /* 0xffffffb000cc7947 */ /* 0x000fea000383ffff */
.L_x_38:
[----:B----4-:R-:W-:-:S07]  /*70b0*/  MOV R0, UR5 ;  /* 0x0000000500007c02 */ /* 0x010fce0008000f00 */
.L_x_126:
[----:B-1----:R1:W2:Y:S02]  /*70c0*/  SYNCS.PHASECHK.TRANS64.TRYWAIT P0, [R0+URZ], R3 ;  /* 0x00000003000075a7 */ /* 0x0022a400080011ff */
[----:B--2---:R-:W-:Y:S05]  /*70d0*/  @!P0 NANOSLEEP.SYNCS 0x989680 ;  /* 0x009896800000895d */ /* 0x004fea0003900000 */
[----:B------:R-:W2:Y:S02]  /*70e0*/  @!P0 SYNCS.PHASECHK.TRANS64 P0, [R0+URZ], R3 ;  /* 0x00000003000085a7 */ /* 0x000ea400080010ff */
[----:B--2---:R-:W-:Y:S05]  /*70f0*/  @!P0 BRA `(.L_x_126) ;  /* 0xfffffffc00f08947 */ /* 0x004fea000383ffff */
[----:B------:R-:W-:Y:S05]  /*7100*/  BRA `(.L_x_127) ;  /* 0xffffffb000d87947 */ /* 0x000fea000383ffff */
.L_x_39:
[----:B----4-:R-:W-:-:S07]  /*7110*/  MOV R0, UR5 ;  /* 0x0000000500007c02 */ /* 0x010fce0008000f00 */
.L_x_128:
[----:B-1----:R1:W2:Y:S02]  /*7120*/  SYNCS.PHASECHK.TRANS64.TRYWAIT P0, [R0+URZ], R3 ;  /* 0x00000003000075a7 */ /* 0x0022a400080011ff */
[----:B--2---:R-:W-:Y:S05]  /*7130*/  @!P0 NANOSLEEP.SYNCS 0x989680 ;  /* 0x009896800000895d */ /* 0x004fea0003900000 */
[----:B------:R-:W2:Y:S02]  /*7140*/  @!P0 SYNCS.PHASECHK.TRANS64 P0, [R0+URZ], R3 ;  /* 0x00000003000085a7 */ /* 0x000ea400080010ff */
[----:B--2---:R-:W-:Y:S05]  /*7150*/  @!P0 BRA `(.L_x_128) ;  /* 0xfffffffc00f08947 */ /* 0x004fea000383ffff */
[----:B------:R-:W-:Y:S05]  /*7160*/  BRA `(.L_x_129) ;  /* 0xffffffb000e47947 */ /* 0x000fea000383ffff */
.L_x_40:
[----:B----4-:R-:W-:-:S07]  /*7170*/  MOV R0, UR5 ;  /* 0x0000000500007c02 */ /* 0x010fce0008000f00 */
.L_x_130:
[----:B-1----:R1:W2:Y:S02]  /*7180*/  SYNCS.PHASECHK.TRANS64.TRYWAIT P0, [R0+URZ], R3 ;  /* 0x00000003000075a7 */ /* 0x0022a400080011ff */
[----:B--2---:R-:W-:Y:S05]  /*7190*/  @!P0 NANOSLEEP.SYNCS 0x989680 ;  /* 0x009896800000895d */ /* 0x004fea0003900000 */
[----:B------:R-:W2:Y:S02]  /*71a0*/  @!P0 SYNCS.PHASECHK.TRANS64 P0, [R0+URZ], R3 ;  /* 0x00000003000085a7 */ /* 0x000ea400080010ff */
[----:B--2---:R-:W-:Y:S05]  /*71b0*/  @!P0 BRA `(.L_x_130) ;  /* 0xfffffffc00f08947 */ /* 0x004fea000383ffff */
[----:B------:R-:W-:Y:S05]  /*71c0*/  BRA `(.L_x_131) ;  /* 0xffffffb000f07947 */ /* 0x000fea000383ffff */
.L_x_41:
[----:B----4-:R-:W-:-:S07]  /*71d0*/  MOV R0, UR5 ;  /* 0x0000000500007c02 */ /* 0x010fce0008000f00 */
.L_x_132:
[----:B-1----:R1:W2:Y:S02]  /*71e0*/  SYNCS.PHASECHK.TRANS64.TRYWAIT P0, [R0+URZ], R3 ;  /* 0x00000003000075a7 */ /* 0x0022a400080011ff */
[----:B--2---:R-:W-:Y:S05]  /*71f0*/  @!P0 NANOSLEEP.SYNCS 0x989680 ;  /* 0x009896800000895d */ /* 0x004fea0003900000 */
[----:B------:R-:W2:Y:S02]  /*7200*/  @!P0 SYNCS.PHASECHK.TRANS64 P0, [R0+URZ], R3 ;  /* 0x00000003000085a7 */ /* 0x000ea400080010ff */
[----:B--2---:R-:W-:Y:S05]  /*7210*/  @!P0 BRA `(.L_x_132) ;  /* 0xfffffffc00f08947 */ /* 0x004fea000383ffff */
[----:B------:R-:W-:Y:S05]  /*7220*/  BRA `(.L_x_133) ;  /* 0xffffffb000fc7947 */ /* 0x000fea000383ffff */
.L_x_44:
[----:B-1----:R1:W2:Y:S02]  /*7230*/  SYNCS.PHASECHK.TRANS64.TRYWAIT P0, [R0+URZ+0x110], R4 ;  /* 0x00011004000075a7 */ /* 0x0022a400080011ff */
[----:B--2---:R-:W-:Y:S05]  /*7240*/  @!P0 NANOSLEEP.SYNCS 0x989680 ;  /* 0x009896800000895d */ /* 0x004fea0003900000 */
[----:B------:R-:W2:Y:S02]  /*7250*/  @!P0 SYNCS.PHASECHK.TRANS64 P0, [R0+URZ+0x110], R4 ;  /* 0x00011004000085a7 */ /* 0x000ea400080010ff */
[----:B--2---:R-:W-:Y:S05]  /*7260*/  @!P0 BRA `(.L_x_44) ;  /* 0xfffffffc00f08947 */ /* 0x004fea000383ffff */
[----:B------:R-:W-:Y:S05]  /*7270*/  BRA `(.L_x_134) ;  /* 0xffffffb400587947 */ /* 0x000fea000383ffff */
.L_x_45:
[----:B------:R-:W-:-:S07]  /*7280*/  MOV R0, UR5 ;  /* 0x0000000500007c02 */ /* 0x000fce0008000f00 */
.L_x_135:
[----:B-1----:R1:W2:Y:S02]  /*7290*/  SYNCS.PHASECHK.TRANS64.TRYWAIT P0, [R0+URZ+0xc0], R5 ;  /* 0x0000c005000075a7 */ /* 0x0022a400080011ff */
[----:B--2---:R-:W-:Y:S05]  /*72a0*/  @!P0 NANOSLEEP.SYNCS 0x989680 ;  /* 0x009896800000895d */ /* 0x004fea0003900000 */
[----:B------:R-:W2:Y:S02]  /*72b0*/  @!P0 SYNCS.PHASECHK.TRANS64 P0, [R0+URZ+0xc0], R5 ;  /* 0x0000c005000085a7 */ /* 0x000ea400080010ff */
[----:B--2---:R-:W-:Y:S05]  /*72c0*/  @!P0 BRA `(.L_x_135) ;  /* 0xfffffffc00f08947 */ /* 0x004fea000383ffff */
[----:B------:R-:W-:Y:S05]  /*72d0*/  BRA `(.L_x_136) ;  /* 0xffffffb400687947 */ /* 0x000fea000383ffff */
.L_x_46:
[----:B-1----:R1:W2:Y:S02]  /*72e0*/  SYNCS.PHASECHK.TRANS64.TRYWAIT P1, [R0+URZ+0xb0], R4 ;  /* 0x0000b004000075a7 */ /* 0x0022a400080211ff */
[----:B--2---:R-:W-:Y:S05]  /*72f0*/  @!P1 NANOSLEEP.SYNCS 0x989680 ;  /* 0x009896800000995d */ /* 0x004fea0003900000 */
[----:B------:R-:W2:Y:S02]  /*7300*/  @!P1 SYNCS.PHASECHK.TRANS64 P1, [R0+URZ+0xb0], R4 ;  /* 0x0000b004000095a7 */ /* 0x000ea400080210ff */
[----:B--2---:R-:W-:Y:S05]  /*7310*/  @!P1 BRA `(.L_x_46) ;  /* 0xfffffffc00f09947 */ /* 0x004fea000383ffff */
[----:B------:R-:W-:Y:S05]  /*7320*/  BRA `(.L_x_137) ;  /* 0xffffffb400987947 */ /* 0x000fea000383ffff */
.L_x_49:
[----:B------:R-:W-:-:S07]  /*7330*/  MOV R0, UR5 ;  /* 0x0000000500007c02 */ /* 0x000fce0008000f00 */
.L_x_138:
[----:B-1----:R1:W2:Y:S02]  /*7340*/  SYNCS.PHASECHK.TRANS64.TRYWAIT P0, [R0+URZ+0xc0], R2 ;  /* 0x0000c002000075a7 */ /* 0x0022a400080011ff */
[----:B--2---:R-:W-:Y:S05]  /*7350*/  @!P0 NANOSLEEP.SYNCS 0x989680 ;  /* 0x009896800000895d */ /* 0x004fea0003900000 */
[----:B------:R-:W2:Y:S02]  /*7360*/  @!P0 SYNCS.PHASECHK.TRANS64 P0, [R0+URZ+0xc0], R2 ;  /* 0x0000c002000085a7 */ /* 0x000ea400080010ff */
[----:B--2---:R-:W-:Y:S05]  /*7370*/  @!P0 BRA `(.L_x_138) ;  /* 0xfffffffc00f08947 */ /* 0x004fea000383ffff */
[----:B------:R-:W-:Y:S05]  /*7380*/  BRA `(.L_x_48) ;  /* 0xffffffb400ec7947 */ /* 0x000fea000383ffff */
.L_x_56:
[----:B-1----:R1:W2:Y:S02]  /*7390*/  SYNCS.PHASECHK.TRANS64.TRYWAIT P1, [R0+URZ+0xb0], R2 ;  /* 0x0000b002000075a7 */ /* 0x0022a400080211ff */
[----:B--2---:R-:W-:Y:S05]  /*73a0*/  @!P1 NANOSLEEP.SYNCS 0x989680 ;  /* 0x009896800000995d */ /* 0x004fea0003900000 */
[----:B------:R-:W2:Y:S02]  /*73b0*/  @!P1 SYNCS.PHASECHK.TRANS64 P1, [R0+URZ+0xb0], R2 ;  /* 0x0000b002000095a7 */ /* 0x000ea400080210ff */
[----:B--2---:R-:W-:Y:S05]  /*73c0*/  @!P1 BRA `(.L_x_56) ;  /* 0xfffffffc00f09947 */ /* 0x004fea000383ffff */
[----:B------:R-:W-:Y:S05]  /*73d0*/  BRA `(.L_x_139) ;  /* 0xffffffbc004c7947 */ /* 0x000fea000383ffff */
.L_x_57:
[----:B------:R-:W-:-:S07]  /*73e0*/  MOV R2, UR8 ;  /* 0x0000000800027c02 */ /* 0x000fce0008000f00 */
.L_x_140:
[----:B-1----:R1:W2:Y:S02]  /*73f0*/  SYNCS.PHASECHK.TRANS64.TRYWAIT P0, [R2+URZ+0xf0], R0 ;  /* 0x0000f000020075a7 */ /* 0x0022a400080011ff */
[----:B--2---:R-:W-:Y:S05]  /*7400*/  @!P0 NANOSLEEP.SYNCS 0x989680 ;  /* 0x009896800000895d */ /* 0x004fea0003900000 */
[----:B------:R-:W2:Y:S02]  /*7410*/  @!P0 SYNCS.PHASECHK.TRANS64 P0, [R2+URZ+0xf0], R0 ;  /* 0x0000f000020085a7 */ /* 0x000ea400080010ff */
[----:B--2---:R-:W-:Y:S05]  /*7420*/  @!P0 BRA `(.L_x_140) ;  /* 0xfffffffc00f08947 */ /* 0x004fea000383ffff */
[----:B------:R-:W-:Y:S05]  /*7430*/  BRA `(.L_x_141) ;  /* 0xffffffbc009c7947 */ /* 0x000fea000383ffff */
.L_x_60:
[----:B------:R-:W-:Y:S07]  /*7440*/  MOV R0, UR7 ;  /* 0x0000000700007c02 */ /* 0x000fee0008000f00 */
.L_x_142:
[----:B-1----:R1:W2:Y:S02]  /*7450*/  SYNCS.PHASECHK.TRANS64.TRYWAIT P0, [R0+URZ], R2 ;  /* 0x00000002000075a7 */ /* 0x0022a400080011ff */
[----:B--2---:R-:W-:Y:S05]  /*7460*/  @!P0 NANOSLEEP.SYNCS 0x989680 ;  /* 0x009896800000895d */ /* 0x004fea0003900000 */
[----:B------:R-:W2:Y:S02]  /*7470*/  @!P0 SYNCS.PHASECHK.TRANS64 P0, [R0+URZ], R2 ;  /* 0x00000002000085a7 */ /* 0x000ea400080010ff */
[----:B--2---:R-:W-:Y:S05]  /*7480*/  @!P0 BRA `(.L_x_142) ;  /* 0xfffffffc00f08947 */ /* 0x004fea000383ffff */
[----:B------:R-:W-:Y:S05]  /*7490*/  BRA `(.L_x_59) ;  /* 0xffffffbc00b87947 */ /* 0x000fea000383ffff */
.L_x_63:
[----:B------:R-:W-:-:S07]  /*74a0*/  MOV R0, UR5 ;  /* 0x0000000500007c02 */ /* 0x000fce0008000f00 */
.L_x_143:
[----:B--2---:R2:W3:Y:S02]  /*74b0*/  SYNCS.PHASECHK.TRANS64.TRYWAIT P0, [R0+URZ], R2 ;  /* 0x00000002000075a7 */ /* 0x0044e400080011ff */
[----:B---3--:R-:W-:Y:S05]  /*74c0*/  @!P0 NANOSLEEP.SYNCS 0x989680 ;  /* 0x009896800000895d */ /* 0x008fea0003900000 */
[----:B------:R-:W3:Y:S02]  /*74d0*/  @!P0 SYNCS.PHASECHK.TRANS64 P0, [R0+URZ], R2 ;  /* 0x00000002000085a7 */ /* 0x000ee400080010ff */
[----:B---3--:R-:W-:Y:S05]  /*74e0*/  @!P0 BRA `(.L_x_143) ;  /* 0xfffffffc00f08947 */ /* 0x008fea000383ffff */
[----:B------:R-:W-:Y:S05]  /*74f0*/  BRA `(.L_x_144) ;  /* 0xffffffc0006c7947 */ /* 0x000fea000383ffff */
.L_x_64:
[----:B------:R-:W-:-:S07]  /*7500*/  MOV R0, UR5 ;  /* 0x0000000500007c02 */ /* 0x000fce0008000f00 */
.L_x_145:
[----:B-1----:R1:W2:Y:S02]  /*7510*/  SYNCS.PHASECHK.TRANS64.TRYWAIT P0, [R0+URZ], R3 ;  /* 0x00000003000075a7 */ /* 0x0022a400080011ff */
[----:B--2---:R-:W-:Y:S05]  /*7520*/  @!P0 NANOSLEEP.SYNCS 0x989680 ;  /* 0x009896800000895d */ /* 0x004fea0003900000 */
[----:B------:R-:W2:Y:S02]  /*7530*/  @!P0 SYNCS.PHASECHK.TRANS64 P0, [R0+URZ], R3 ;  /* 0x00000003000085a7 */ /* 0x000ea400080010ff */
[----:B--2---:R-:W-:Y:S05]  /*7540*/  @!P0 BRA `(.L_x_145) ;  /* 0xfffffffc00f08947 */ /* 0x004fea000383ffff */
[----:B------:R-:W-:Y:S05]  /*7550*/  BRA `(.L_x_146) ;  /* 0xffffffc000787947 */ /* 0x000fea000383ffff */
.L_x_65:
[----:B------:R-:W-:-:S07]  /*7560*/  MOV R0, UR5 ;  /* 0x0000000500007c02 */ /* 0x000fce0008000f00 */
.L_x_147:
[----:B-1----:R1:W2:Y:S02]  /*7570*/  SYNCS.PHASECHK.TRANS64.TRYWAIT P0, [R0+URZ], R3 ;  /* 0x00000003000075a7 */ /* 0x0022a400080011ff */
[----:B--2---:R-:W-:Y:S05]  /*7580*/  @!P0 NANOSLEEP.SYNCS 0x989680 ;  /* 0x009896800000895d */ /* 0x004fea0003900000 */
[----:B------:R-:W2:Y:S02]  /*7590*/  @!P0 SYNCS.PHASECHK.TRANS64 P0, [R0+URZ], R3 ;  /* 0x00000003000085a7 */ /* 0x000ea400080010ff */
[----:B--2---:R-:W-:Y:S05]  /*75a0*/  @!P0 BRA `(.L_x_147) ;  /* 0xfffffffc00f08947 */ /* 0x004fea000383ffff */
[----:B------:R-:W-:Y:S05]  /*75b0*/  BRA `(.L_x_148) ;  /* 0xffffffc000847947 */ /* 0x000fea000383ffff */
.L_x_66:
[----:B-1----:R-:W-:-:S07]  /*75c0*/  MOV R0, UR7 ;  /* 0x0000000700007c02 */ /* 0x002fce0008000f00 */
.L_x_149:
[----:B-1----:R1:W2:Y:S02]  /*75d0*/  SYNCS.PHASECHK.TRANS64.TRYWAIT P0, [R0+URZ], R2 ;  /* 0x00000002000075a7 */ /* 0x0022a400080011ff */
[----:B--2---:R-:W-:Y:S05]  /*75e0*/  @!P0 NANOSLEEP.SYNCS 0x989680 ;  /* 0x009896800000895d */ /* 0x004fea0003900000 */
[----:B------:R-:W2:Y:S02]  /*75f0*/  @!P0 SYNCS.PHASECHK.TRANS64 P0, [R0+URZ], R2 ;  /* 0x00000002000085a7 */ /* 0x000ea400080010ff */
[----:B--2---:R-:W-:Y:S05]  /*7600*/  @!P0 BRA `(.L_x_149) ;  /* 0xfffffffc00f08947 */ /* 0x004fea000383ffff */
[----:B------:R-:W-:Y:S05]  /*7610*/  BRA `(.L_x_150) ;  /* 0xffffffc000907947 */ /* 0x000fea000383ffff */
.L_x_71:
[----:B--2---:R2:W3:Y:S02]  /*7620*/  SYNCS.PHASECHK.TRANS64.TRYWAIT P0, [R0+URZ+0xb0], R2 ;  /* 0x0000b002000075a7 */ /* 0x0044e400080011ff */
[----:B---3--:R-:W-:Y:S05]  /*7630*/  @!P0 NANOSLEEP.SYNCS 0x989680 ;  /* 0x009896800000895d */ /* 0x008fea0003900000 */
[----:B------:R-:W3:Y:S02]  /*7640*/  @!P0 SYNCS.PHASECHK.TRANS64 P0, [R0+URZ+0xb0], R2 ;  /* 0x0000b002000085a7 */ /* 0x000ee400080010ff */
[----:B---3--:R-:W-:Y:S05]  /*7650*/  @!P0 BRA `(.L_x_71) ;  /* 0xfffffffc00f08947 */ /* 0x008fea000383ffff */
[----:B------:R-:W-:Y:S05]  /*7660*/  BRA `(.L_x_151) ;  /* 0xffffffc400887947 */ /* 0x000fea000383ffff */
.L_x_74:
[----:B------:R-:W-:Y:S07]  /*7670*/  MOV R0, UR7 ;  /* 0x0000000700007c02 */ /* 0x000fee0008000f00 */
.L_x_152:
[----:B--2---:R2:W3:Y:S02]  /*7680*/  SYNCS.PHASECHK.TRANS64.TRYWAIT P0, [R0+URZ+0xa8], R2 ;  /* 0x0000a802000075a7 */ /* 0x0044e400080011ff */
[----:B---3--:R-:W-:Y:S05]  /*7690*/  @!P0 NANOSLEEP.SYNCS 0x989680 ;  /* 0x009896800000895d */ /* 0x008fea0003900000 */
[----:B------:R-:W3:Y:S02]  /*76a0*/  @!P0 SYNCS.PHASECHK.TRANS64 P0, [R0+URZ+0xa8], R2 ;  /* 0x0000a802000085a7 */ /* 0x000ee400080010ff */
[----:B---3--:R-:W-:Y:S05]  /*76b0*/  @!P0 BRA `(.L_x_152) ;  /* 0xfffffffc00f08947 */ /* 0x008fea000383ffff */
[----:B------:R-:W-:Y:S05]  /*76c0*/  BRA `(.L_x_73) ;  /* 0xffffffc800687947 */ /* 0x000fea000383ffff */
.L_x_77:
[----:B------:R-:W-:Y:S07]  /*76d0*/  MOV R0, UR15 ;  /* 0x0000000f00007c02 */ /* 0x000fee0008000f00 */
.L_x_153:
[----:B-1----:R1:W2:Y:S02]  /*76e0*/  SYNCS.PHASECHK.TRANS64.TRYWAIT P0, [R0+URZ+0x88], R9 ;  /* 0x00008809000075a7 */ /* 0x0022a400080011ff */
[----:B--2---:R-:W-:Y:S05]  /*76f0*/  @!P0 NANOSLEEP.SYNCS 0x989680 ;  /* 0x009896800000895d */ /* 0x004fea0003900000 */
[----:B------:R-:W2:Y:S02]  /*7700*/  @!P0 SYNCS.PHASECHK.TRANS64 P0, [R0+URZ+0x88], R9 ;  /* 0x00008809000085a7 */ /* 0x000ea400080010ff */
[----:B--2---:R-:W-:Y:S05]  /*7710*/  @!P0 BRA `(.L_x_153) ;  /* 0xfffffffc00f08947 */ /* 0x004fea000383ffff */
[----:B------:R-:W-:Y:S05]  /*7720*/  BRA `(.L_x_154) ;  /* 0xffffffc800e07947 */ /* 0x000fea000383ffff */
.L_x_78:
[----:B------:R-:W-:Y:S07]  /*7730*/  MOV R0, UR13 ;  /* 0x0000000d00007c02 */ /* 0x000fee0008000f00 */
.L_x_155:
[----:B-1----:R1:W2:Y:S02]  /*7740*/  SYNCS.PHASECHK.TRANS64.TRYWAIT P0, [R0+URZ+0x88], R20 ;  /* 0x00008814000075a7 */ /* 0x0022a400080011ff */
[----:B--2---:R-:W-:Y:S05]  /*7750*/  @!P0 NANOSLEEP.SYNCS 0x989680 ;  /* 0x009896800000895d */ /* 0x004fea0003900000 */
[----:B------:R-:W2:Y:S02]  /*7760*/  @!P0 SYNCS.PHASECHK.TRANS64 P0, [R0+URZ+0x88], R20 ;  /* 0x00008814000085a7 */ /* 0x000ea400080010ff */
[----:B--2---:R-:W-:Y:S05]  /*7770*/  @!P0 BRA `(.L_x_155) ;  /* 0xfffffffc00f08947 */ /* 0x004fea000383ffff */
[----:B------:R-:W-:Y:S05]  /*7780*/  BRA `(.L_x_156) ;  /* 0xffffffcc00807947 */ /* 0x000fea000383ffff */
.L_x_80:
[----:B------:R-:W-:-:S07]  /*7790*/  MOV R0, UR4 ;  /* 0x0000000400007c02 */ /* 0x000fce0008000f00 */
.L_x_157:
[----:B-1----:R1:W3:Y:S02]  /*77a0*/  SYNCS.PHASECHK.TRANS64.TRYWAIT P0, [R0+URZ], R2 ;  /* 0x00000002000075a7 */ /* 0x0022e400080011ff */
[----:B---3--:R-:W-:Y:S05]  /*77b0*/  @!P0 NANOSLEEP.SYNCS 0x989680 ;  /* 0x009896800000895d */ /* 0x008fea0003900000 */
[----:B------:R-:W3:Y:S02]  /*77c0*/  @!P0 SYNCS.PHASECHK.TRANS64 P0, [R0+URZ], R2 ;  /* 0x00000002000085a7 */ /* 0x000ee400080010ff */
[----:B---3--:R-:W-:Y:S05]  /*77d0*/  @!P0 BRA `(.L_x_157) ;  /* 0xfffffffc00f08947 */ /* 0x008fea000383ffff */
[----:B------:R-:W-:Y:S05]  /*77e0*/  BRA `(.L_x_158) ;  /* 0xffffffd0000c7947 */ /* 0x000fea000383ffff */
.L_x_81:
[----:B------:R-:W-:-:S07]  /*77f0*/  MOV R0, UR4 ;  /* 0x0000000400007c02 */ /* 0x000fce0008000f00 */
.L_x_159:
[----:B-1----:R1:W3:Y:S02]  /*7800*/  SYNCS.PHASECHK.TRANS64.TRYWAIT P0, [R0+URZ], R2 ;  /* 0x00000002000075a7 */ /* 0x0022e400080011ff */
[----:B---3--:R-:W-:Y:S05]  /*7810*/  @!P0 NANOSLEEP.SYNCS 0x989680 ;  /* 0x009896800000895d */ /* 0x008fea0003900000 */
[----:B------:R-:W3:Y:S02]  /*7820*/  @!P0 SYNCS.PHASECHK.TRANS64 P0, [R0+URZ], R2 ;  /* 0x00000002000085a7 */ /* 0x000ee400080010ff */
[----:B---3--:R-:W-:Y:S05]  /*7830*/  @!P0 BRA `(.L_x_159) ;  /* 0xfffffffc00f08947 */ /* 0x008fea000383ffff */
[----:B------:R-:W-:Y:S05]  /*7840*/  BRA `(.L_x_160) ;  /* 0xffffffd000187947 */ /* 0x000fea000383ffff */
.L_x_83:
[----:B--2---:R2:W4:Y:S02]  /*7850*/  SYNCS.PHASECHK.TRANS64.TRYWAIT P0, [R0+URZ+0xb0], R2 ;  /* 0x0000b002000075a7 */ /* 0x00452400080011ff */
[----:B----4-:R-:W-:Y:S05]  /*7860*/  @!P0 NANOSLEEP.SYNCS 0x989680 ;  /* 0x009896800000895d */ /* 0x010fea0003900000 */
[----:B------:R-:W4:Y:S02]  /*7870*/  @!P0 SYNCS.PHASECHK.TRANS64 P0, [R0+URZ+0xb0], R2 ;  /* 0x0000b002000085a7 */ /* 0x000f2400080010ff */
[----:B----4-:R-:W-:Y:S05]  /*7880*/  @!P0 BRA `(.L_x_83) ;  /* 0xfffffffc00f08947 */ /* 0x010fea000383ffff */
[----:B------:R-:W-:Y:S05]  /*7890*/  BRA `(.L_x_161) ;  /* 0xffffffd400087947 */ /* 0x000fea000383ffff */
.L_x_93:
[----:B-1----:R1:W3:Y:S02]  /*78a0*/  SYNCS.PHASECHK.TRANS64.TRYWAIT P1, [R2+URZ+0x70], R4 ;  /* 0x00007004020075a7 */ /* 0x0022e400080211ff */
[----:B---3--:R-:W-:Y:S05]  /*78b0*/  @!P1 NANOSLEEP.SYNCS 0x989680 ;  /* 0x009896800000995d */ /* 0x008fea0003900000 */
[----:B------:R-:W3:Y:S02]  /*78c0*/  @!P1 SYNCS.PHASECHK.TRANS64 P1, [R2+URZ+0x70], R4 ;  /* 0x00007004020095a7 */ /* 0x000ee400080210ff */
[----:B---3--:R-:W-:Y:S05]  /*78d0*/  @!P1 BRA `(.L_x_93) ;  /* 0xfffffffc00f09947 */ /* 0x008fea000383ffff */
[----:B------:R-:W-:Y:S05]  /*78e0*/  BRA `(.L_x_92) ;  /* 0xffffffe000087947 */ /* 0x000fea000383ffff */
.L_x_95:
[----:B-1----:R1:W2:Y:S02]  /*78f0*/  SYNCS.PHASECHK.TRANS64.TRYWAIT P0, [R44+URZ+0xd0], R3 ;  /* 0x0000d0032c0075a7 */ /* 0x0022a400080011ff */
[----:B--2---:R-:W-:Y:S05]  /*7900*/  @!P0 NANOSLEEP.SYNCS 0x989680 ;  /* 0x009896800000895d */ /* 0x004fea0003900000 */
[----:B------:R-:W2:Y:S02]  /*7910*/  @!P0 SYNCS.PHASECHK.TRANS64 P0, [R44+URZ+0xd0], R3 ;  /* 0x0000d0032c0085a7 */ /* 0x000ea400080010ff */
[----:B--2---:R-:W-:Y:S05]  /*7920*/  @!P0 BRA `(.L_x_95) ;  /* 0xfffffffc00f08947 */ /* 0x004fea000383ffff */
[----:B------:R-:W-:Y:S05]  /*7930*/  BRA `(.L_x_94) ;  /* 0xffffffe000587947 */ /* 0x000fea000383ffff */
.L_x_106:
[----:B-1----:R1:W2:Y:S02]  /*7940*/  SYNCS.PHASECHK.TRANS64.TRYWAIT P0, [R2+URZ+0x70], R45 ;  /* 0x0000702d020075a7 */ /* 0x0022a400080011ff */
[----:B--2---:R-:W-:Y:S05]  /*7950*/  @!P0 NANOSLEEP.SYNCS 0x989680 ;  /* 0x009896800000895d */ /* 0x004fea0003900000 */
[----:B------:R-:W2:Y:S02]  /*7960*/  @!P0 SYNCS.PHASECHK.TRANS64 P0, [R2+URZ+0x70], R45 ;  /* 0x0000702d020085a7 */ /* 0x000ea400080010ff */
[----:B--2---:R-:W-:Y:S05]  /*7970*/  @!P0 BRA `(.L_x_106) ;  /* 0xfffffffc00f08947 */ /* 0x004fea000383ffff */
[----:B------:R-:W-:Y:S05]  /*7980*/  BRA `(.L_x_105) ;  /* 0xffffffe800687947 */ /* 0x000fea000383ffff */
        .weak           $__internal_0_$__cuda_sm10x_tcgen05_guardrail_trap_col_being_dealloced_not_returned_by_alloc
        .type           $__internal_0_$__cuda_sm10x_tcgen05_guardrail_trap_col_being_dealloced_not_returned_by_alloc,@function
        .size           $__internal_0_$__cuda_sm10x_tcgen05_guardrail_trap_col_being_dealloced_not_returned_by_alloc,($__internal_1_$__cuda_sm10x_tcgen05_guardrail_trap_phase_invalid_during_alloc - $__internal_0_$__cuda_sm10x_tcgen05_guardrail_trap_col_being_dealloced_not_returned_by_alloc)
$__internal_0_$__cuda_sm10x_tcgen05_guardrail_trap_col_being_dealloced_not_returned_by_alloc:
[----:B------:R-:W-:Y:S05]  /*7990*/  BPT.TRAP 0x1 ;  /* 0x000000040000795c */ /* 0x000fea0000300000 */
[----:B------:R-:W-:-:S04]  /*79a0*/  HFMA2 R3, -RZ, RZ, 0, 0 ;  /* 0x00000000ff037431 */ /* 0x000fc800000001ff */
[----:B------:R-:W-:Y:S05]  /*79b0*/  RET.REL.NODEC R2 `(_ZN7cutlass13device_kernelINS_4gemm6kernel13GemmUniversalIN4cute5tupleIJiiiiEEENS1_10collective13CollectiveMmaINS1_35MainloopSm100TmaUmmaWarpSpecializedILi7ELi2ELi4ENS5_IJNS4_1CILi1EEESB_SB_EEEEENS5_IJNSA_ILi64EEESE_NSA_ILi32EEEEEENS_6half_tENS5_IJlSB_lEEESH_SI_NS4_8TiledMMAINS4_8MMA_AtomIJNS4_20SM100_MMA_F16BF16_SSISH_SH_fLi64ELi64ELNS4_4UMMA5MajorE0ELSN_0ELNSM_7ScaleInE0ELSO_0EEEEEENS4_6LayoutISC_NS5_IJNSA_ILi0EEESS_SS_EEEEENS5_IJNS4_10UnderscoreESV_SV_EEEEENS4_13SM90_TMA_LOADENS4_14ComposedLayoutINS4_7SwizzleILi2ELi4ELi3EEENS4_18smem_ptr_flag_bitsILi16EEENSR_INS5_IJNSA_ILi8EEESF_EEENS5_IJSF_SB_EEEEEEEvNS4_8identityESY_S18_vS19_EENS_8epilogue10collective18CollectiveEpilogueINS1B_23Sm100TmaWarpSpecializedILi3ELi2ELi16ELb1ELb0EEEJSG_NS5_IJNSR_ISE_SB_EENSR_ISF_SB_EEEEESH_SI_SH_SI_NS1B_6fusion15FusionCallbacksIS1F_NS1J_17LinearCombinationISH_fSH_fLNS_15FloatRoundStyleE2EEESG_S1I_JEEENS4_5SM1004TMEM4LOAD26SM100_TMEM_LOAD_16dp256b4xESY_S18_NS4_17SM75_U32x4_LDSM_NENS4_14SM90_TMA_STOREES18_NS4_17SM90_U32x4_STSM_NENS4_39AutoVectorizingCopyWithAssumedAlignmentILi128EEEEEEvvEEEEvNT_6ParamsE) ;  /* 0xffffff8402907950 */ /* 0x000fea0003c3ffff */
        .weak           $__internal_1_$__cuda_sm10x_tcgen05_guardrail_trap_phase_invalid_during_alloc
        .type           $__internal_1_$__cuda_sm10x_tcgen05_guardrail_trap_phase_invalid_during_alloc,@function
        .size           $__internal_1_$__cuda_sm10x_tcgen05_guardrail_trap_phase_invalid_during_alloc,($__internal_2_$__cuda_sm10x_tcgen05_guardrail_trap_unallocated_columns_being_dealloced - $__internal_1_$__cuda_sm10x_tcgen05_guardrail_trap_phase_invalid_during_alloc)
$__internal_1_$__cuda_sm10x_tcgen05_guardrail_trap_phase_invalid_during_alloc:
[----:B------:R-:W-:Y:S05]  /*79c0*/  BPT.TRAP 0x1 ;  /* 0x000000040000795c */ /* 0x000fea0000300000 */
[----:B------:R-:W-:-:S04]  /*79d0*/  MOV R3, 0x0 ;  /* 0x0000000000037802 */ /* 0x000fc80000000f00 */
[----:B------:R-:W-:Y:S05]  /*79e0*/  RET.REL.NODEC R2 `(_ZN7cutlass13device_kernelINS_4gemm6kernel13GemmUniversalIN4cute5tupleIJiiiiEEENS1_10collective13CollectiveMmaINS1_35MainloopSm100TmaUmmaWarpSpecializedILi7ELi2ELi4ENS5_IJNS4_1CILi1EEESB_SB_EEEEENS5_IJNSA_ILi64EEESE_NSA_ILi32EEEEEENS_6half_tENS5_IJlSB_lEEESH_SI_NS4_8TiledMMAINS4_8MMA_AtomIJNS4_20SM100_MMA_F16BF16_SSISH_SH_fLi64ELi64ELNS4_4UMMA5MajorE0ELSN_0ELNSM_7ScaleInE0ELSO_0EEEEEENS4_6LayoutISC_NS5_IJNSA_ILi0EEESS_SS_EEEEENS5_IJNS4_10UnderscoreESV_SV_EEEEENS4_13SM90_TMA_LOADENS4_14ComposedLayoutINS4_7SwizzleILi2ELi4ELi3EEENS4_18smem_ptr_flag_bitsILi16EEENSR_INS5_IJNSA_ILi8EEESF_EEENS5_IJSF_SB_EEEEEEEvNS4_8identityESY_S18_vS19_EENS_8epilogue10collective18CollectiveEpilogueINS1B_23Sm100TmaWarpSpecializedILi3ELi2ELi16ELb1ELb0EEEJSG_NS5_IJNSR_ISE_SB_EENSR_ISF_SB_EEEEESH_SI_SH_SI_NS1B_6fusion15FusionCallbacksIS1F_NS1J_17LinearCombinationISH_fSH_fLNS_15FloatRoundStyleE2EEESG_S1I_JEEENS4_5SM1004TMEM4LOAD26SM100_TMEM_LOAD_16dp256b4xESY_S18_NS4_17SM75_U32x4_LDSM_NENS4_14SM90_TMA_STOREES18_NS4_17SM90_U32x4_STSM_NENS4_39AutoVectorizingCopyWithAssumedAlignmentILi128EEEEEEvvEEEEvNT_6ParamsE) ;  /* 0xffffff8402847950 */ /* 0x000fea0003c3ffff */
        .weak           $__internal_2_$__cuda_sm10x_tcgen05_guardrail_trap_unallocated_columns_being_dealloced
        .type           $__internal_2_$__cuda_sm10x_tcgen05_guardrail_trap_unallocated_columns_being_dealloced,@function
        .size           $__internal_2_$__cuda_sm10x_tcgen05_guardrail_trap_unallocated_columns_being_dealloced,(.L_x_163 - $__internal_2_$__cuda_sm10x_tcgen05_guardrail_trap_unallocated_columns_being_dealloced)
$__internal_2_$__cuda_sm10x_tcgen05_guardrail_trap_unallocated_columns_being_dealloced:
[----:B------:R-:W-:Y:S05]  /*79f0*/  BPT.TRAP 0x1 ;  /* 0x000000040000795c */ /* 0x000fea0000300000 */
[----:B------:R-:W-:-:S04]  /*7a00*/  HFMA2 R3, -RZ, RZ, 0, 0 ;  /* 0x00000000ff037431 */ /* 0x000fc800000001ff */
[----:B------:R-:W-:Y:S05]  /*7a10*/  RET.REL.NODEC R2 `(_ZN7cutlass13device_kernelINS_4gemm6kernel13GemmUniversalIN4cute5tupleIJiiiiEEENS1_10collective13CollectiveMmaINS1_35MainloopSm100TmaUmmaWarpSpecializedILi7ELi2ELi4ENS5_IJNS4_1CILi1EEESB_SB_EEEEENS5_IJNSA_ILi64EEESE_NSA_ILi32EEEEEENS_6half_tENS5_IJlSB_lEEESH_SI_NS4_8TiledMMAINS4_8MMA_AtomIJNS4_20SM100_MMA_F16BF16_SSISH_SH_fLi64ELi64ELNS4_4UMMA5MajorE0ELSN_0ELNSM_7ScaleInE0ELSO_0EEEEEENS4_6LayoutISC_NS5_IJNSA_ILi0EEESS_SS_EEEEENS5_IJNS4_10UnderscoreESV_SV_EEEEENS4_13SM90_TMA_LOADENS4_14ComposedLayoutINS4_7SwizzleILi2ELi4ELi3EEENS4_18smem_ptr_flag_bitsILi16EEENSR_INS5_IJNSA_ILi8EEESF_EEENS5_IJSF_SB_EEEEEEEvNS4_8identityESY_S18_vS19_EENS_8epilogue10collective18CollectiveEpilogueINS1B_23Sm100TmaWarpSpecializedILi3ELi2ELi16ELb1ELb0EEEJSG_NS5_IJNSR_ISE_SB_EENSR_ISF_SB_EEEEESH_SI_SH_SI_NS1B_6fusion15FusionCallbacksIS1F_NS1J_17LinearCombinationISH_fSH_fLNS_15FloatRoundStyleE2EEESG_S1I_JEEENS4_5SM1004TMEM4LOAD26SM100_TMEM_LOAD_16dp256b4xESY_S18_NS4_17SM75_U32x4_LDSM_NENS4_14SM90_TMA_STOREES18_NS4_17SM90_U32x4_STSM_NENS4_39AutoVectorizingCopyWithAssumedAlignmentILi128EEEEEEvvEEEEvNT_6ParamsE) ;  /* 0xffffff8402787950 */ /* 0x000fea0003c3ffff */
.L_x_162:
[----:B------:R-:W-:-:S00]  /*7a20*/  BRA `(.L_x_162) ;  /* 0xfffffffc00fc7947 */ /* 0x000fc0000383ffff */
[----:B------:R-:W-:-:S00]  /*7a30*/  NOP ;  /* 0x0000000000007918 */ /* 0x000fc00000000000 */
        /* <DEDUP_REMOVED lines=12> */
.L_x_163:


//--------------------- .nv.global.init           --------------------------
	.section	.nv.global.init,"aw",@progbits
.nv.global.init:
	.type		$str$27,@object
	.size		$str$27,($str$28 - $str$27)
$str$27:
        /*0000*/ 	.byte	0x28, 0x61, 0x64, 0x64, 0x72, 0x65, 0x73, 0x73, 0x20, 0x26, 0x20, 0x6d, 0x61, 0x73, 0x6b, 0x29
        /*0010*/ 	.byte	0x20, 0x3d, 0x3d, 0x20, 0x30, 0x00
	.type		$str$28,@object
	.size		$str$28,($str$26 - $str$28)
$str$28:
        /*0016*/ 	.byte	0x2f, 0x74, 0x6d, 0x70, 0x2f, 0x63, 0x75, 0x74, 0x6c, 0x61, 0x73, 0x73, 0x5f, 0x73, 0x77, 0x65
        /*0026*/ 	.byte	0x65, 0x70, 0x5f, 0x73, 0x72, 0x63, 0x2f, 0x69, 0x6e, 0x63, 0x6c, 0x75, 0x64, 0x65, 0x2f, 0x63
        /*0036*/ 	.byte	0x75, 0x74, 0x65, 0x2f, 0x70, 0x6f, 0x69, 0x6e, 0x74, 0x65, 0x72, 0x5f, 0x66, 0x6c, 0x61, 0x67
        /*0046*/ 	.byte	0x67, 0x65, 0x64, 0x2e, 0x68, 0x70, 0x70, 0x00
	.type		$str$26,@object
	.size		$str$26,($str$25 - $str$26)
$str$26:
        /*004e*/ 	.byte	0x2f, 0x74, 0x6d, 0x70, 0x2f, 0x63, 0x75, 0x74, 0x6c, 0x61, 0x73, 0x73, 0x5f, 0x73, 0x77, 0x65
        /*005e*/ 	.byte	0x65, 0x70, 0x5f, 0x73, 0x72, 0x63, 0x2f, 0x69, 0x6e, 0x63, 0x6c, 0x75, 0x64, 0x65, 0x2f, 0x63
        /*006e*/ 	.byte	0x75, 0x74, 0x65, 0x2f, 0x61, 0x74, 0x6f, 0x6d, 0x2f, 0x63, 0x6f, 0x70, 0x79, 0x5f, 0x74, 0x72
        /*007e*/ 	.byte	0x61, 0x69, 0x74, 0x73, 0x5f, 0x73, 0x6d, 0x31, 0x30, 0x30, 0x2e, 0x68, 0x70, 0x70, 0x00
	.type		$str$25,@object
	.size		$str$25,(__unnamed_1 - $str$25)
$str$25:
        /*008d*/ 	.byte	0x28, 0x28, 0x75, 0x69, 0x6e, 0x74, 0x33, 0x32, 0x5f, 0x74, 0x28, 0x74, 0x68, 0x72, 0x65, 0x61
        /*009d*/ 	.byte	0x64, 0x49, 0x64, 0x78, 0x2e, 0x78, 0x29, 0x20, 0x2f, 0x20, 0x33, 0x32, 0x29, 0x20, 0x25, 0x20
        /*00ad*/ 	.byte	0x34, 0x29, 0x20, 0x3d, 0x3d, 0x20, 0x28, 0x28, 0x28, 0x74, 0x6d, 0x65, 0x6d, 0x5f, 0x61, 0x64
        /*00bd*/ 	.byte	0x64, 0x72, 0x20, 0x3e, 0x3e, 0x20, 0x31, 0x36, 0x29, 0x20, 0x2f, 0x20, 0x33, 0x32, 0x29, 0x20
        /*00cd*/ 	.byte	0x25, 0x20, 0x34, 0x29, 0x00
	.type		__unnamed_1,@object
	.size		__unnamed_1,(__unnamed_2 - __unnamed_1)
__unnamed_1:
        /*00d2*/ 	.byte	0x61, 0x75, 0x74, 0x6f, 0x20, 0x63, 0x75, 0x74, 0x65, 0x3a, 0x3a, 0x61, 0x73, 0x5f, 0x70, 0x6f
        /* <DEDUP_REMOVED lines=24> */
        /*0262*/ 	.byte	0x3e, 0x3e, 0x3e, 0x5d, 0x00
	.type		__unnamed_2,@object
	.size		__unnamed_2,(.L_2 - __unnamed_2)
__unnamed_2:
        /* <DEDUP_REMOVED lines=46> */
.L_2:


//--------------------- .nv.shared._ZN7cutlass13device_kernelINS_4gemm6kernel13GemmUniversalIN4cute5tupleIJiiiiEEENS1_10collective13CollectiveMmaINS1_35MainloopSm100TmaUmmaWarpSpecializedILi7ELi2ELi4ENS5_IJNS4_1CILi1EEESB_SB_EEEEENS5_IJNSA_ILi64EEESE_NSA_ILi32EEEEEENS_6half_tENS5_IJlSB_lEEESH_SI_NS4_8TiledMMAINS4_8MMA_AtomIJNS4_20SM100_MMA_F16BF16_SSISH_SH_fLi64ELi64ELNS4_4UMMA5MajorE0ELSN_0ELNSM_7ScaleInE0ELSO_0EEEEEENS4_6LayoutISC_NS5_IJNSA_ILi0EEESS_SS_EEEEENS5_IJNS4_10UnderscoreESV_SV_EEEEENS4_13SM90_TMA_LOADENS4_14ComposedLayoutINS4_7SwizzleILi2ELi4ELi3EEENS4_18smem_ptr_flag_bitsILi16EEENSR_INS5_IJNSA_ILi8EEESF_EEENS5_IJSF_SB_EEEEEEEvNS4_8identityESY_S18_vS19_EENS_8epilogue10collective18CollectiveEpilogueINS1B_23Sm100TmaWarpSpecializedILi3ELi2ELi16ELb1ELb0EEEJSG_NS5_IJNSR_ISE_SB_EENSR_ISF_SB_EEEEESH_SI_SH_SI_NS1B_6fusion15FusionCallbacksIS1F_NS1J_17LinearCombinationISH_fSH_fLNS_15FloatRoundStyleE2EEESG_S1I_JEEENS4_5SM1004TMEM4LOAD26SM100_TMEM_LOAD_16dp256b4xESY_S18_NS4_17SM75_U32x4_LDSM_NENS4_14SM90_TMA_STOREES18_NS4_17SM90_U32x4_STSM_NENS4_39AutoVectorizingCopyWithAssumedAlignmentILi128EEEEEEvvEEEEvNT_6ParamsE --------------------------
	.section	.nv.shared._ZN7cutlass13device_kernelINS_4gemm6kernel13GemmUniversalIN4cute5tupleIJiiiiEEENS1_10collective13CollectiveMmaINS1_35MainloopSm100TmaUmmaWarpSpecializedILi7ELi2ELi4ENS5_IJNS4_1CILi1EEESB_SB_EEEEENS5_IJNSA_ILi64EEESE_NSA_ILi32EEEEEENS_6half_tENS5_IJlSB_lEEESH_SI_NS4_8TiledMMAINS4_8MMA_AtomIJNS4_20SM100_MMA_F16BF16_SSISH_SH_fLi64ELi64ELNS4_4UMMA5MajorE0ELSN_0ELNSM_7ScaleInE0ELSO_0EEEEEENS4_6LayoutISC_NS5_IJNSA_ILi0EEESS_SS_EEEEENS5_IJNS4_10UnderscoreESV_SV_EEEEENS4_13SM90_TMA_LOADENS4_14ComposedLayoutINS4_7SwizzleILi2ELi4ELi3EEENS4_18smem_ptr_flag_bitsILi16EEENSR_INS5_IJNSA_ILi8EEESF_EEENS5_IJSF_SB_EEEEEEEvNS4_8identityESY_S18_vS19_EENS_8epilogue10collective18CollectiveEpilogueINS1B_23Sm100TmaWarpSpecializedILi3ELi2ELi16ELb1ELb0EEEJSG_NS5_IJNSR_ISE_SB_EENSR_ISF_SB_EEEEESH_SI_SH_SI_NS1B_6fusion15FusionCallbacksIS1F_NS1J_17LinearCombinationISH_fSH_fLNS_15FloatRoundStyleE2EEESG_S1I_JEEENS4_5SM1004TMEM4LOAD26SM100_TMEM_LOAD_16dp256b4xESY_S18_NS4_17SM75_U32x4_LDSM_NENS4_14SM90_TMA_STOREES18_NS4_17SM90_U32x4_STSM_NENS4_39AutoVectorizingCopyWithAssumedAlignmentILi128EEEEEEvvEEEEvNT_6ParamsE,"aw",@nobits
	.sectionflags	@""
	.align	16
	.zero		1024


//--------------------- .nv.shared.reserved.0     --------------------------
	.section	.nv.shared.reserved.0,"aw",@nobits
	.weak		__nv_reservedSMEM_offset_0_alias
	.size		__nv_reservedSMEM_offset_0_alias, 0, 64
	.other		__nv_reservedSMEM_offset_0_alias,@"STO_CUDA_RESERVED_SHARED STV_DEFAULT"
__nv_reservedSMEM_offset_0_alias:
	.zero		0
.nv.shared.reserved.0:
	.zero		64
	.weak		__nv_reservedSMEM_tcgen05_partition
	.type		__nv_reservedSMEM_tcgen05_partition,@object
	.size		__nv_reservedSMEM_tcgen05_partition,(.L_0 - __nv_reservedSMEM_tcgen05_partition)
__nv_reservedSMEM_tcgen05_partition:
	.zero		32
.L_0:


//--------------------- .nv.global                --------------------------
	.section	.nv.global,"aw",@nobits
.nv.global:
	.type		_ZN40_INTERNAL_e789ece0_4_k_cu_b251cd31_221164cute1_E,@object
	.size		_ZN40_INTERNAL_e789ece0_4_k_cu_b251cd31_221164cute1_E,(_ZN40_INTERNAL_e789ece0_4_k_cu_b251cd31_221164cuda3std3__45__cpo6cbeginE - _ZN40_INTERNAL_e789ece0_4_k_cu_b251cd31_221164cute1_E)
_ZN40_INTERNAL_e789ece0_4_k_cu_b251cd31_221164cute1_E:
	.zero		1
	.type		_ZN40_INTERNAL_e789ece0_4_k_cu_b251cd31_221164cuda3std3__45__cpo6cbeginE,@object
	.size		_ZN40_INTERNAL_e789ece0_4_k_cu_b251cd31_221164cuda3std3__45__cpo6cbeginE,(_ZN40_INTERNAL_e789ece0_4_k_cu_b251cd31_221164cuda3std3__48in_placeE - _ZN40_INTERNAL_e789ece0_4_k_cu_b251cd31_221164cuda3std3__45__cpo6cbeginE)
_ZN40_INTERNAL_e789ece0_4_k_cu_b251cd31_221164cuda3std3__45__cpo6cbeginE:
	.zero		1
	.type		_ZN40_INTERNAL_e789ece0_4_k_cu_b251cd31_221164cuda3std3__48in_placeE,@object
	.size		_ZN40_INTERNAL_e789ece0_4_k_cu_b251cd31_221164cuda3std3__48in_placeE,(_ZN40_INTERNAL_e789ece0_4_k_cu_b251cd31_221164cuda3std6ranges3__45__cpo9iter_moveE - _ZN40_INTERNAL_e789ece0_4_k_cu_b251cd31_221164cuda3std3__48in_placeE)
_ZN40_INTERNAL_e789ece0_4_k_cu_b251cd31_221164cuda3std3__48in_placeE:
	.zero		1
	.type		_ZN40_INTERNAL_e789ece0_4_k_cu_b251cd31_221164cuda3std6ranges3__45__cpo9iter_moveE,@object
	.size		_ZN40_INTERNAL_e789ece0_4_k_cu_b251cd31_221164cuda3std6ranges3__45__cpo9iter_moveE,(_ZN40_INTERNAL_e789ece0_4_k_cu_b251cd31_221164cuda3std3__45__cpo5beginE - _ZN40_INTERNAL_e789ece0_4_k_cu_b251cd31_221164cuda3std6ranges3__45__cpo9iter_moveE)
_ZN40_INTERNAL_e789ece0_4_k_cu_b251cd31_221164cuda3std6ranges3__45__cpo9iter_moveE:
	.zero		1
	.type		_ZN40_INTERNAL_e789ece0_4_k_cu_b251cd31_221164cuda3std3__45__cpo5beginE,@object
	.size		_ZN40_INTERNAL_e789ece0_4_k_cu_b251cd31_221164cuda3std3__45__cpo5beginE,(_ZN40_INTERNAL_e789ece0_4_k_cu_b251cd31_221164cuda3std3__442_GLOBAL__N__e789ece0_4_k_cu_b251cd31_221166ignoreE - _ZN40_INTERNAL_e789ece0_4_k_cu_b251cd31_221164cuda3std3__45__cpo5beginE)
_ZN40_INTERNAL_e789ece0_4_k_cu_b251cd31_221164cuda3std3__45__cpo5beginE:
	.zero		1
	.type		_ZN40_INTERNAL_e789ece0_4_k_cu_b251cd31_221164cuda3std3__442_GLOBAL__N__e789ece0_4_k_cu_b251cd31_221166ignoreE,@object
	.size		_ZN40_INTERNAL_e789ece0_4_k_cu_b251cd31_221164cuda3std3__442_GLOBAL__N__e789ece0_4_k_cu_b251cd31_221166ignoreE,(_ZN40_INTERNAL_e789ece0_4_k_cu_b251cd31_221164cute7productE - _ZN40_INTERNAL_e789ece0_4_k_cu_b251cd31_221164cuda3std3__442_GLOBAL__N__e789ece0_4_k_cu_b251cd31_221166ignoreE)
_ZN40_INTERNAL_e789ece0_4_k_cu_b251cd31_221164cuda3std3__442_GLOBAL__N__e789ece0_4_k_cu_b251cd31_221166ignoreE:
	.zero		1
	.type		_ZN40_INTERNAL_e789ece0_4_k_cu_b251cd31_221164cute7productE,@object
	.size		_ZN40_INTERNAL_e789ece0_4_k_cu_b251cd31_221164cute7productE,(_ZN40_INTERNAL_e789ece0_4_k_cu_b251cd31_221164cuda3std3__45__cpo3endE - _ZN40_INTERNAL_e789ece0_4_k_cu_b251cd31_221164cute7productE)
_ZN40_INTERNAL_e789ece0_4_k_cu_b251cd31_221164cute7productE:
	.zero		1
	.type		_ZN40_INTERNAL_e789ece0_4_k_cu_b251cd31_221164cuda3std3__45__cpo3endE,@object
	.size		_ZN40_INTERNAL_e789ece0_4_k_cu_b251cd31_221164cuda3std3__45__cpo3endE,(_ZN40_INTERNAL_e789ece0_4_k_cu_b251cd31_221164cuda3std3__419piecewise_constructE - _ZN40_INTERNAL_e789ece0_4_k_cu_b251cd31_221164cuda3std3__45__cpo3endE)
_ZN40_INTERNAL_e789ece0_4_k_cu_b251cd31_221164cuda3std3__45__cpo3endE:
	.zero		1
	.type		_ZN40_INTERNAL_e789ece0_4_k_cu_b251cd31_221164cuda3std3__419piecewise_constructE,@object
	.size		_ZN40_INTERNAL_e789ece0_4_k_cu_b251cd31_221164cuda3std3__419piecewise_constructE,(_ZN40_INTERNAL_e789ece0_4_k_cu_b251cd31_221164cuda3std3__45__cpo4cendE - _ZN40_INTERNAL_e789ece0_4_k_cu_b251cd31_221164cuda3std3__419piecewise_constructE)
_ZN40_INTERNAL_e789ece0_4_k_cu_b251cd31_221164cuda3std3__419piecewise_constructE:
	.zero		1
	.type		_ZN40_INTERNAL_e789ece0_4_k_cu_b251cd31_221164cuda3std3__45__cpo4cendE,@object
	.size		_ZN40_INTERNAL_e789ece0_4_k_cu_b251cd31_221164cuda3std3__45__cpo4cendE,(_ZN40_INTERNAL_e789ece0_4_k_cu_b251cd31_221164cuda3std6ranges3__45__cpo4swapE - _ZN40_INTERNAL_e789ece0_4_k_cu_b251cd31_221164cuda3std3__45__cpo4cendE)
_ZN40_INTERNAL_e789ece0_4_k_cu_b251cd31_221164cuda3std3__45__cpo4cendE:
	.zero		1
	.type		_ZN40_INTERNAL_e789ece0_4_k_cu_b251cd31_221164cuda3std6ranges3__45__cpo4swapE,@object
	.size		_ZN40_INTERNAL_e789ece0_4_k_cu_b251cd31_221164cuda3std6ranges3__45__cpo4swapE,(.L_10 - _ZN40_INTERNAL_e789ece0_4_k_cu_b251cd31_221164cuda3std6ranges3__45__cpo4swapE)
_ZN40_INTERNAL_e789ece0_4_k_cu_b251cd31_221164cuda3std6ranges3__45__cpo4swapE:
	.zero		1
.L_10:


//--------------------- .nv.constant0._ZN7cutlass13device_kernelINS_4gemm6kernel13GemmUniversalIN4cute5tupleIJiiiiEEENS1_10collective13CollectiveMmaINS1_35MainloopSm100TmaUmmaWarpSpecializedILi7ELi2ELi4ENS5_IJNS4_1CILi1EEESB_SB_EEEEENS5_IJNSA_ILi64EEESE_NSA_ILi32EEEEEENS_6half_tENS5_IJlSB_lEEESH_SI_NS4_8TiledMMAINS4_8MMA_AtomIJNS4_20SM100_MMA_F16BF16_SSISH_SH_fLi64ELi64ELNS4_4UMMA5MajorE0ELSN_0ELNSM_7ScaleInE0ELSO_0EEEEEENS4_6LayoutISC_NS5_IJNSA_ILi0EEESS_SS_EEEEENS5_IJNS4_10UnderscoreESV_SV_EEEEENS4_13SM90_TMA_LOADENS4_14ComposedLayoutINS4_7SwizzleILi2ELi4ELi3EEENS4_18smem_ptr_flag_bitsILi16EEENSR_INS5_IJNSA_ILi8EEESF_EEENS5_IJSF_SB_EEEEEEEvNS4_8identityESY_S18_vS19_EENS_8epilogue10collective18CollectiveEpilogueINS1B_23Sm100TmaWarpSpecializedILi3ELi2ELi16ELb1ELb0EEEJSG_NS5_IJNSR_ISE_SB_EENSR_ISF_SB_EEEEESH_SI_SH_SI_NS1B_6fusion15FusionCallbacksIS1F_NS1J_17LinearCombinationISH_fSH_fLNS_15FloatRoundStyleE2EEESG_S1I_JEEENS4_5SM1004TMEM4LOAD26SM100_TMEM_LOAD_16dp256b4xESY_S18_NS4_17SM75_U32x4_LDSM_NENS4_14SM90_TMA_STOREES18_NS4_17SM90_U32x4_STSM_NENS4_39AutoVectorizingCopyWithAssumedAlignmentILi128EEEEEEvvEEEEvNT_6ParamsE --------------------------
	.section	.nv.constant0._ZN7cutlass13device_kernelINS_4gemm6kernel13GemmUniversalIN4cute5tupleIJiiiiEEENS1_10collective13CollectiveMmaINS1_35MainloopSm100TmaUmmaWarpSpecializedILi7ELi2ELi4ENS5_IJNS4_1CILi1EEESB_SB_EEEEENS5_IJNSA_ILi64EEESE_NSA_ILi32EEEEEENS_6half_tENS5_IJlSB_lEEESH_SI_NS4_8TiledMMAINS4_8MMA_AtomIJNS4_20SM100_MMA_F16BF16_SSISH_SH_fLi64ELi64ELNS4_4UMMA5MajorE0ELSN_0ELNSM_7ScaleInE0ELSO_0EEEEEENS4_6LayoutISC_NS5_IJNSA_ILi0EEESS_SS_EEEEENS5_IJNS4_10UnderscoreESV_SV_EEEEENS4_13SM90_TMA_LOADENS4_14ComposedLayoutINS4_7SwizzleILi2ELi4ELi3EEENS4_18smem_ptr_flag_bitsILi16EEENSR_INS5_IJNSA_ILi8EEESF_EEENS5_IJSF_SB_EEEEEEEvNS4_8identityESY_S18_vS19_EENS_8epilogue10collective18CollectiveEpilogueINS1B_23Sm100TmaWarpSpecializedILi3ELi2ELi16ELb1ELb0EEEJSG_NS5_IJNSR_ISE_SB_EENSR_ISF_SB_EEEEESH_SI_SH_SI_NS1B_6fusion15FusionCallbacksIS1F_NS1J_17LinearCombinationISH_fSH_fLNS_15FloatRoundStyleE2EEESG_S1I_JEEENS4_5SM1004TMEM4LOAD26SM100_TMEM_LOAD_16dp256b4xESY_S18_NS4_17SM75_U32x4_LDSM_NENS4_14SM90_TMA_STOREES18_NS4_17SM90_U32x4_STSM_NENS4_39AutoVectorizingCopyWithAssumedAlignmentILi128EEEEEEvvEEEEvNT_6ParamsE,"a",@progbits
	.sectionflags	@""
	.align	4
.nv.constant0._ZN7cutlass13device_kernelINS_4gemm6kernel13GemmUniversalIN4cute5tupleIJiiiiEEENS1_10collective13CollectiveMmaINS1_35MainloopSm100TmaUmmaWarpSpecializedILi7ELi2ELi4ENS5_IJNS4_1CILi1EEESB_SB_EEEEENS5_IJNSA_ILi64EEESE_NSA_ILi32EEEEEENS_6half_tENS5_IJlSB_lEEESH_SI_NS4_8TiledMMAINS4_8MMA_AtomIJNS4_20SM100_MMA_F16BF16_SSISH_SH_fLi64ELi64ELNS4_4UMMA5MajorE0ELSN_0ELNSM_7ScaleInE0ELSO_0EEEEEENS4_6LayoutISC_NS5_IJNSA_ILi0EEESS_SS_EEEEENS5_IJNS4_10UnderscoreESV_SV_EEEEENS4_13SM90_TMA_LOADENS4_14ComposedLayoutINS4_7SwizzleILi2ELi4ELi3EEENS4_18smem_ptr_flag_bitsILi16EEENSR_INS5_IJNSA_ILi8EEESF_EEENS5_IJSF_SB_EEEEEEEvNS4_8identityESY_S18_vS19_EENS_8epilogue10collective18CollectiveEpilogueINS1B_23Sm100TmaWarpSpecializedILi3ELi2ELi16ELb1ELb0EEEJSG_NS5_IJNSR_ISE_SB_EENSR_ISF_SB_EEEEESH_SI_SH_SI_NS1B_6fusion15FusionCallbacksIS1F_NS1J_17LinearCombinationISH_fSH_fLNS_15FloatRoundStyleE2EEESG_S1I_JEEENS4_5SM1004TMEM4LOAD26SM100_TMEM_LOAD_16dp256b4xESY_S18_NS4_17SM75_U32x4_LDSM_NENS4_14SM90_TMA_STOREES18_NS4_17SM90_U32x4_STSM_NENS4_39AutoVectorizingCopyWithAssumedAlignmentILi128EEEEEEvvEEEEvNT_6ParamsE:
	.zero		2944


//--------------------- SYMBOLS --------------------------

	.type		.nv.reservedSmem.offset0,@object
	.size		.nv.reservedSmem.offset0,0x4
	.type		.nv.reservedSmem.cap,@object
	.size		.nv.reservedSmem.cap,0x4
	.type		__assertfail,@function
